//
// Generated by NVIDIA NVVM Compiler
//
// Compiler Build ID: CL-36424714
// Cuda compilation tools, release 13.0, V13.0.88
// Based on NVVM 20.0.0
//

.version 9.0
.target sm_100
.address_size 64

	// .globl	_Z21voxelize_count_kernelPKfPii6float3fiii

.visible .entry _Z21voxelize_count_kernelPKfPii6float3fiii(
	.param .u64 .ptr .align 1 _Z21voxelize_count_kernelPKfPii6float3fiii_param_0,
	.param .u64 .ptr .align 1 _Z21voxelize_count_kernelPKfPii6float3fiii_param_1,
	.param .u32 _Z21voxelize_count_kernelPKfPii6float3fiii_param_2,
	.param .align 4 .b8 _Z21voxelize_count_kernelPKfPii6float3fiii_param_3[12],
	.param .f32 _Z21voxelize_count_kernelPKfPii6float3fiii_param_4,
	.param .u32 _Z21voxelize_count_kernelPKfPii6float3fiii_param_5,
	.param .u32 _Z21voxelize_count_kernelPKfPii6float3fiii_param_6,
	.param .u32 _Z21voxelize_count_kernelPKfPii6float3fiii_param_7
)
{
	.reg .pred 	%p<15>;
	.reg .b32 	%r<16>;
	.reg .b32 	%f<14>;
	.reg .b64 	%rd<9>;

	ld.param.f32 	%f3, [_Z21voxelize_count_kernelPKfPii6float3fiii_param_3+8];
	ld.param.f32 	%f2, [_Z21voxelize_count_kernelPKfPii6float3fiii_param_3+4];
	ld.param.f32 	%f1, [_Z21voxelize_count_kernelPKfPii6float3fiii_param_3];
	ld.param.u64 	%rd1, [_Z21voxelize_count_kernelPKfPii6float3fiii_param_0];
	ld.param.u64 	%rd2, [_Z21voxelize_count_kernelPKfPii6float3fiii_param_1];
	ld.param.u32 	%r8, [_Z21voxelize_count_kernelPKfPii6float3fiii_param_2];
	ld.param.f32 	%f4, [_Z21voxelize_count_kernelPKfPii6float3fiii_param_4];
	ld.param.u32 	%r5, [_Z21voxelize_count_kernelPKfPii6float3fiii_param_5];
	ld.param.u32 	%r6, [_Z21voxelize_count_kernelPKfPii6float3fiii_param_6];
	ld.param.u32 	%r7, [_Z21voxelize_count_kernelPKfPii6float3fiii_param_7];
	mov.u32 	%r9, %ctaid.x;
	mov.u32 	%r10, %ntid.x;
	mov.u32 	%r11, %tid.x;
	mad.lo.s32 	%r1, %r9, %r10, %r11;
	setp.ge.s32 	%p1, %r1, %r8;
	@%p1 bra 	$L__BB0_3;
	cvta.to.global.u64 	%rd3, %rd1;
	mul.lo.s32 	%r12, %r1, 3;
	mul.wide.s32 	%rd4, %r12, 4;
	add.s64 	%rd5, %rd3, %rd4;
	ld.global.nc.f32 	%f5, [%rd5];
	ld.global.nc.f32 	%f6, [%rd5+4];
	ld.global.nc.f32 	%f7, [%rd5+8];
	sub.f32 	%f8, %f5, %f1;
	div.rn.f32 	%f9, %f8, %f4;
	cvt.rmi.s32.f32 	%r2, %f9;
	sub.f32 	%f10, %f6, %f2;
	div.rn.f32 	%f11, %f10, %f4;
	cvt.rmi.s32.f32 	%r3, %f11;
	sub.f32 	%f12, %f7, %f3;
	div.rn.f32 	%f13, %f12, %f4;
	cvt.rmi.s32.f32 	%r4, %f13;
	setp.lt.s32 	%p2, %r2, 0;
	setp.ge.s32 	%p3, %r2, %r5;
	or.pred  	%p4, %p2, %p3;
	setp.lt.s32 	%p5, %r3, 0;
	setp.ge.s32 	%p6, %r3, %r6;
	or.pred  	%p7, %p5, %p6;
	or.pred  	%p9, %p4, %p7;
	setp.lt.s32 	%p10, %r4, 0;
	setp.ge.s32 	%p11, %r4, %r7;
	or.pred  	%p12, %p10, %p11;
	or.pred  	%p14, %p9, %p12;
	@%p14 bra 	$L__BB0_3;
	mad.lo.s32 	%r13, %r4, %r6, %r3;
	mad.lo.s32 	%r14, %r13, %r5, %r2;
	cvta.to.global.u64 	%rd6, %rd2;
	mul.wide.s32 	%rd7, %r14, 4;
	add.s64 	%rd8, %rd6, %rd7;
	atom.global.add.u32 	%r15, [%rd8], 1;
$L__BB0_3:
	ret;

}
	// .globl	_Z25voxelize_occupancy_kernelPKfPii6float3fiii
.visible .entry _Z25voxelize_occupancy_kernelPKfPii6float3fiii(
	.param .u64 .ptr .align 1 _Z25voxelize_occupancy_kernelPKfPii6float3fiii_param_0,
	.param .u64 .ptr .align 1 _Z25voxelize_occupancy_kernelPKfPii6float3fiii_param_1,
	.param .u32 _Z25voxelize_occupancy_kernelPKfPii6float3fiii_param_2,
	.param .align 4 .b8 _Z25voxelize_occupancy_kernelPKfPii6float3fiii_param_3[12],
	.param .f32 _Z25voxelize_occupancy_kernelPKfPii6float3fiii_param_4,
	.param .u32 _Z25voxelize_occupancy_kernelPKfPii6float3fiii_param_5,
	.param .u32 _Z25voxelize_occupancy_kernelPKfPii6float3fiii_param_6,
	.param .u32 _Z25voxelize_occupancy_kernelPKfPii6float3fiii_param_7
)
{
	.reg .pred 	%p<15>;
	.reg .b32 	%r<16>;
	.reg .b32 	%f<14>;
	.reg .b64 	%rd<9>;

	ld.param.f32 	%f3, [_Z25voxelize_occupancy_kernelPKfPii6float3fiii_param_3+8];
	ld.param.f32 	%f2, [_Z25voxelize_occupancy_kernelPKfPii6float3fiii_param_3+4];
	ld.param.f32 	%f1, [_Z25voxelize_occupancy_kernelPKfPii6float3fiii_param_3];
	ld.param.u64 	%rd1, [_Z25voxelize_occupancy_kernelPKfPii6float3fiii_param_0];
	ld.param.u64 	%rd2, [_Z25voxelize_occupancy_kernelPKfPii6float3fiii_param_1];
	ld.param.u32 	%r8, [_Z25voxelize_occupancy_kernelPKfPii6float3fiii_param_2];
	ld.param.f32 	%f4, [_Z25voxelize_occupancy_kernelPKfPii6float3fiii_param_4];
	ld.param.u32 	%r5, [_Z25voxelize_occupancy_kernelPKfPii6float3fiii_param_5];
	ld.param.u32 	%r6, [_Z25voxelize_occupancy_kernelPKfPii6float3fiii_param_6];
	ld.param.u32 	%r7, [_Z25voxelize_occupancy_kernelPKfPii6float3fiii_param_7];
	mov.u32 	%r9, %ctaid.x;
	mov.u32 	%r10, %ntid.x;
	mov.u32 	%r11, %tid.x;
	mad.lo.s32 	%r1, %r9, %r10, %r11;
	setp.ge.s32 	%p1, %r1, %r8;
	@%p1 bra 	$L__BB1_3;
	cvta.to.global.u64 	%rd3, %rd1;
	mul.lo.s32 	%r12, %r1, 3;
	mul.wide.s32 	%rd4, %r12, 4;
	add.s64 	%rd5, %rd3, %rd4;
	ld.global.nc.f32 	%f5, [%rd5];
	ld.global.nc.f32 	%f6, [%rd5+4];
	ld.global.nc.f32 	%f7, [%rd5+8];
	sub.f32 	%f8, %f5, %f1;
	div.rn.f32 	%f9, %f8, %f4;
	cvt.rmi.s32.f32 	%r2, %f9;
	sub.f32 	%f10, %f6, %f2;
	div.rn.f32 	%f11, %f10, %f4;
	cvt.rmi.s32.f32 	%r3, %f11;
	sub.f32 	%f12, %f7, %f3;
	div.rn.f32 	%f13, %f12, %f4;
	cvt.rmi.s32.f32 	%r4, %f13;
	setp.lt.s32 	%p2, %r2, 0;
	setp.ge.s32 	%p3, %r2, %r5;
	or.pred  	%p4, %p2, %p3;
	setp.lt.s32 	%p5, %r3, 0;
	setp.ge.s32 	%p6, %r3, %r6;
	or.pred  	%p7, %p5, %p6;
	or.pred  	%p9, %p4, %p7;
	setp.lt.s32 	%p10, %r4, 0;
	setp.ge.s32 	%p11, %r4, %r7;
	or.pred  	%p12, %p10, %p11;
	or.pred  	%p14, %p9, %p12;
	@%p14 bra 	$L__BB1_3;
	mad.lo.s32 	%r13, %r4, %r6, %r3;
	mad.lo.s32 	%r14, %r13, %r5, %r2;
	cvta.to.global.u64 	%rd6, %rd2;
	mul.wide.s32 	%rd7, %r14, 4;
	add.s64 	%rd8, %rd6, %rd7;
	atom.global.exch.b32 	%r15, [%rd8], 1;
$L__BB1_3:
	ret;

}
	// .globl	_Z20voxelize_mean_kernelPKfS0_PfPiii6float3fiii
.visible .entry _Z20voxelize_mean_kernelPKfS0_PfPiii6float3fiii(
	.param .u64 .ptr .align 1 _Z20voxelize_mean_kernelPKfS0_PfPiii6float3fiii_param_0,
	.param .u64 .ptr .align 1 _Z20voxelize_mean_kernelPKfS0_PfPiii6float3fiii_param_1,
	.param .u64 .ptr .align 1 _Z20voxelize_mean_kernelPKfS0_PfPiii6float3fiii_param_2,
	.param .u64 .ptr .align 1 _Z20voxelize_mean_kernelPKfS0_PfPiii6float3fiii_param_3,
	.param .u32 _Z20voxelize_mean_kernelPKfS0_PfPiii6float3fiii_param_4,
	.param .u32 _Z20voxelize_mean_kernelPKfS0_PfPiii6float3fiii_param_5,
	.param .align 4 .b8 _Z20voxelize_mean_kernelPKfS0_PfPiii6float3fiii_param_6[12],
	.param .f32 _Z20voxelize_mean_kernelPKfS0_PfPiii6float3fiii_param_7,
	.param .u32 _Z20voxelize_mean_kernelPKfS0_PfPiii6float3fiii_param_8,
	.param .u32 _Z20voxelize_mean_kernelPKfS0_PfPiii6float3fiii_param_9,
	.param .u32 _Z20voxelize_mean_kernelPKfS0_PfPiii6float3fiii_param_10
)
{
	.reg .pred 	%p<24>;
	.reg .b32 	%r<59>;
	.reg .b32 	%f<72>;
	.reg .b64 	%rd<33>;

	ld.param.f32 	%f3, [_Z20voxelize_mean_kernelPKfS0_PfPiii6float3fiii_param_6+8];
	ld.param.f32 	%f2, [_Z20voxelize_mean_kernelPKfS0_PfPiii6float3fiii_param_6+4];
	ld.param.f32 	%f1, [_Z20voxelize_mean_kernelPKfS0_PfPiii6float3fiii_param_6];
	ld.param.u64 	%rd3, [_Z20voxelize_mean_kernelPKfS0_PfPiii6float3fiii_param_0];
	ld.param.u64 	%rd6, [_Z20voxelize_mean_kernelPKfS0_PfPiii6float3fiii_param_1];
	ld.param.u32 	%r37, [_Z20voxelize_mean_kernelPKfS0_PfPiii6float3fiii_param_4];
	ld.param.u32 	%r33, [_Z20voxelize_mean_kernelPKfS0_PfPiii6float3fiii_param_5];
	ld.param.f32 	%f4, [_Z20voxelize_mean_kernelPKfS0_PfPiii6float3fiii_param_7];
	ld.param.u32 	%r34, [_Z20voxelize_mean_kernelPKfS0_PfPiii6float3fiii_param_8];
	ld.param.u32 	%r35, [_Z20voxelize_mean_kernelPKfS0_PfPiii6float3fiii_param_9];
	ld.param.u32 	%r36, [_Z20voxelize_mean_kernelPKfS0_PfPiii6float3fiii_param_10];
	cvta.to.global.u64 	%rd1, %rd6;
	mov.u32 	%r38, %ctaid.x;
	mov.u32 	%r39, %ntid.x;
	mov.u32 	%r40, %tid.x;
	mad.lo.s32 	%r1, %r38, %r39, %r40;
	setp.ge.s32 	%p1, %r1, %r37;
	@%p1 bra 	$L__BB2_16;
	cvta.to.global.u64 	%rd7, %rd3;
	mul.lo.s32 	%r41, %r1, 3;
	mul.wide.s32 	%rd8, %r41, 4;
	add.s64 	%rd9, %rd7, %rd8;
	ld.global.nc.f32 	%f5, [%rd9];
	ld.global.nc.f32 	%f6, [%rd9+4];
	ld.global.nc.f32 	%f7, [%rd9+8];
	sub.f32 	%f8, %f5, %f1;
	div.rn.f32 	%f9, %f8, %f4;
	cvt.rmi.s32.f32 	%r2, %f9;
	sub.f32 	%f10, %f6, %f2;
	div.rn.f32 	%f11, %f10, %f4;
	cvt.rmi.s32.f32 	%r3, %f11;
	sub.f32 	%f12, %f7, %f3;
	div.rn.f32 	%f13, %f12, %f4;
	cvt.rmi.s32.f32 	%r4, %f13;
	setp.lt.s32 	%p2, %r2, 0;
	setp.ge.s32 	%p3, %r2, %r34;
	or.pred  	%p4, %p2, %p3;
	setp.lt.s32 	%p5, %r3, 0;
	setp.ge.s32 	%p6, %r3, %r35;
	or.pred  	%p7, %p5, %p6;
	or.pred  	%p9, %p4, %p7;
	setp.lt.s32 	%p10, %r4, 0;
	setp.ge.s32 	%p11, %r4, %r36;
	or.pred  	%p12, %p10, %p11;
	or.pred  	%p14, %p9, %p12;
	@%p14 bra 	$L__BB2_16;
	mad.lo.s32 	%r42, %r4, %r35, %r3;
	mad.lo.s32 	%r5, %r42, %r34, %r2;
	setp.lt.s32 	%p15, %r33, 1;
	@%p15 bra 	$L__BB2_15;
	mul.lo.s32 	%r6, %r33, %r1;
	mul.lo.s32 	%r7, %r5, %r33;
	setp.lt.u32 	%p16, %r33, 16;
	mov.b32 	%r54, 0;
	@%p16 bra 	$L__BB2_6;
	and.b32  	%r54, %r33, 2147483632;
	neg.s32 	%r52, %r54;
	mov.u32 	%r50, %r7;
	mov.u32 	%r51, %r6;
$L__BB2_5:
	.pragma "nounroll";
	ld.param.u64 	%rd30, [_Z20voxelize_mean_kernelPKfS0_PfPiii6float3fiii_param_2];
	mul.wide.s32 	%rd10, %r51, 4;
	add.s64 	%rd11, %rd1, %rd10;
	mul.wide.s32 	%rd12, %r50, 4;
	cvta.to.global.u64 	%rd13, %rd30;
	add.s64 	%rd14, %rd13, %rd12;
	ld.global.nc.f32 	%f14, [%rd11];
	atom.global.add.f32 	%f15, [%rd14], %f14;
	ld.global.nc.f32 	%f16, [%rd11+4];
	atom.global.add.f32 	%f17, [%rd14+4], %f16;
	ld.global.nc.f32 	%f18, [%rd11+8];
	atom.global.add.f32 	%f19, [%rd14+8], %f18;
	ld.global.nc.f32 	%f20, [%rd11+12];
	atom.global.add.f32 	%f21, [%rd14+12], %f20;
	ld.global.nc.f32 	%f22, [%rd11+16];
	atom.global.add.f32 	%f23, [%rd14+16], %f22;
	ld.global.nc.f32 	%f24, [%rd11+20];
	atom.global.add.f32 	%f25, [%rd14+20], %f24;
	ld.global.nc.f32 	%f26, [%rd11+24];
	atom.global.add.f32 	%f27, [%rd14+24], %f26;
	ld.global.nc.f32 	%f28, [%rd11+28];
	atom.global.add.f32 	%f29, [%rd14+28], %f28;
	ld.global.nc.f32 	%f30, [%rd11+32];
	atom.global.add.f32 	%f31, [%rd14+32], %f30;
	ld.global.nc.f32 	%f32, [%rd11+36];
	atom.global.add.f32 	%f33, [%rd14+36], %f32;
	ld.global.nc.f32 	%f34, [%rd11+40];
	atom.global.add.f32 	%f35, [%rd14+40], %f34;
	ld.global.nc.f32 	%f36, [%rd11+44];
	atom.global.add.f32 	%f37, [%rd14+44], %f36;
	ld.global.nc.f32 	%f38, [%rd11+48];
	atom.global.add.f32 	%f39, [%rd14+48], %f38;
	ld.global.nc.f32 	%f40, [%rd11+52];
	atom.global.add.f32 	%f41, [%rd14+52], %f40;
	ld.global.nc.f32 	%f42, [%rd11+56];
	atom.global.add.f32 	%f43, [%rd14+56], %f42;
	ld.global.nc.f32 	%f44, [%rd11+60];
	atom.global.add.f32 	%f45, [%rd14+60], %f44;
	add.s32 	%r52, %r52, 16;
	add.s32 	%r51, %r51, 16;
	add.s32 	%r50, %r50, 16;
	setp.ne.s32 	%p17, %r52, 0;
	@%p17 bra 	$L__BB2_5;
$L__BB2_6:
	and.b32  	%r17, %r33, 15;
	setp.eq.s32 	%p18, %r17, 0;
	@%p18 bra 	$L__BB2_15;
	ld.param.u64 	%rd31, [_Z20voxelize_mean_kernelPKfS0_PfPiii6float3fiii_param_2];
	cvta.to.global.u64 	%rd2, %rd31;
	and.b32  	%r18, %r33, 7;
	setp.lt.u32 	%p19, %r17, 8;
	@%p19 bra 	$L__BB2_9;
	add.s32 	%r45, %r54, %r6;
	mul.wide.s32 	%rd15, %r45, 4;
	add.s64 	%rd16, %rd1, %rd15;
	ld.global.nc.f32 	%f46, [%rd16];
	add.s32 	%r46, %r54, %r7;
	mul.wide.s32 	%rd17, %r46, 4;
	add.s64 	%rd18, %rd2, %rd17;
	atom.global.add.f32 	%f47, [%rd18], %f46;
	ld.global.nc.f32 	%f48, [%rd16+4];
	atom.global.add.f32 	%f49, [%rd18+4], %f48;
	ld.global.nc.f32 	%f50, [%rd16+8];
	atom.global.add.f32 	%f51, [%rd18+8], %f50;
	ld.global.nc.f32 	%f52, [%rd16+12];
	atom.global.add.f32 	%f53, [%rd18+12], %f52;
	ld.global.nc.f32 	%f54, [%rd16+16];
	atom.global.add.f32 	%f55, [%rd18+16], %f54;
	ld.global.nc.f32 	%f56, [%rd16+20];
	atom.global.add.f32 	%f57, [%rd18+20], %f56;
	ld.global.nc.f32 	%f58, [%rd16+24];
	atom.global.add.f32 	%f59, [%rd18+24], %f58;
	ld.global.nc.f32 	%f60, [%rd16+28];
	atom.global.add.f32 	%f61, [%rd18+28], %f60;
	add.s32 	%r54, %r54, 8;
$L__BB2_9:
	setp.eq.s32 	%p20, %r18, 0;
	@%p20 bra 	$L__BB2_15;
	and.b32  	%r21, %r33, 3;
	setp.lt.u32 	%p21, %r18, 4;
	@%p21 bra 	$L__BB2_12;
	add.s32 	%r47, %r54, %r6;
	mul.wide.s32 	%rd19, %r47, 4;
	add.s64 	%rd20, %rd1, %rd19;
	ld.global.nc.f32 	%f62, [%rd20];
	add.s32 	%r48, %r54, %r7;
	mul.wide.s32 	%rd21, %r48, 4;
	add.s64 	%rd22, %rd2, %rd21;
	atom.global.add.f32 	%f63, [%rd22], %f62;
	ld.global.nc.f32 	%f64, [%rd20+4];
	atom.global.add.f32 	%f65, [%rd22+4], %f64;
	ld.global.nc.f32 	%f66, [%rd20+8];
	atom.global.add.f32 	%f67, [%rd22+8], %f66;
	ld.global.nc.f32 	%f68, [%rd20+12];
	atom.global.add.f32 	%f69, [%rd22+12], %f68;
	add.s32 	%r54, %r54, 4;
$L__BB2_12:
	setp.eq.s32 	%p22, %r21, 0;
	@%p22 bra 	$L__BB2_15;
	add.s32 	%r58, %r54, %r7;
	add.s32 	%r57, %r54, %r6;
	neg.s32 	%r56, %r21;
$L__BB2_14:
	.pragma "nounroll";
	mul.wide.s32 	%rd23, %r58, 4;
	add.s64 	%rd24, %rd2, %rd23;
	mul.wide.s32 	%rd25, %r57, 4;
	add.s64 	%rd26, %rd1, %rd25;
	ld.global.nc.f32 	%f70, [%rd26];
	atom.global.add.f32 	%f71, [%rd24], %f70;
	add.s32 	%r58, %r58, 1;
	add.s32 	%r57, %r57, 1;
	add.s32 	%r56, %r56, 1;
	setp.ne.s32 	%p23, %r56, 0;
	@%p23 bra 	$L__BB2_14;
$L__BB2_15:
	ld.param.u64 	%rd32, [_Z20voxelize_mean_kernelPKfS0_PfPiii6float3fiii_param_3];
	cvta.to.global.u64 	%rd27, %rd32;
	mul.wide.s32 	%rd28, %r5, 4;
	add.s64 	%rd29, %rd27, %rd28;
	atom.global.add.u32 	%r49, [%rd29], 1;
$L__BB2_16:
	ret;

}
	// .globl	_Z21normalize_mean_kernelPfPKiii
.visible .entry _Z21normalize_mean_kernelPfPKiii(
	.param .u64 .ptr .align 1 _Z21normalize_mean_kernelPfPKiii_param_0,
	.param .u64 .ptr .align 1 _Z21normalize_mean_kernelPfPKiii_param_1,
	.param .u32 _Z21normalize_mean_kernelPfPKiii_param_2,
	.param .u32 _Z21normalize_mean_kernelPfPKiii_param_3
)
{
	.reg .pred 	%p<12>;
	.reg .b32 	%r<39>;
	.reg .b32 	%f<61>;
	.reg .b64 	%rd<16>;

	ld.param.u64 	%rd4, [_Z21normalize_mean_kernelPfPKiii_param_0];
	ld.param.u64 	%rd3, [_Z21normalize_mean_kernelPfPKiii_param_1];
	ld.param.u32 	%r25, [_Z21normalize_mean_kernelPfPKiii_param_2];
	ld.param.u32 	%r24, [_Z21normalize_mean_kernelPfPKiii_param_3];
	cvta.to.global.u64 	%rd1, %rd4;
	mov.u32 	%r26, %ctaid.x;
	mov.u32 	%r27, %ntid.x;
	mov.u32 	%r28, %tid.x;
	mad.lo.s32 	%r1, %r26, %r27, %r28;
	setp.ge.s32 	%p1, %r1, %r25;
	@%p1 bra 	$L__BB3_15;
	cvta.to.global.u64 	%rd5, %rd3;
	mul.wide.s32 	%rd6, %r1, 4;
	add.s64 	%rd7, %rd5, %rd6;
	ld.global.nc.u32 	%r2, [%rd7];
	setp.eq.s32 	%p2, %r2, 0;
	@%p2 bra 	$L__BB3_15;
	cvt.rn.f32.s32 	%f2, %r2;
	rcp.rn.f32 	%f1, %f2;
	setp.lt.s32 	%p3, %r24, 1;
	@%p3 bra 	$L__BB3_15;
	mul.lo.s32 	%r3, %r24, %r1;
	and.b32  	%r4, %r24, 15;
	setp.lt.u32 	%p4, %r24, 16;
	mov.b32 	%r35, 0;
	@%p4 bra 	$L__BB3_6;
	and.b32  	%r35, %r24, 2147483632;
	neg.s32 	%r33, %r35;
	add.s64 	%rd2, %rd1, 32;
	mov.u32 	%r32, %r3;
$L__BB3_5:
	.pragma "nounroll";
	mul.wide.s32 	%rd8, %r32, 4;
	add.s64 	%rd9, %rd2, %rd8;
	ld.global.f32 	%f3, [%rd9+-32];
	mul.f32 	%f4, %f1, %f3;
	st.global.f32 	[%rd9+-32], %f4;
	ld.global.f32 	%f5, [%rd9+-28];
	mul.f32 	%f6, %f1, %f5;
	st.global.f32 	[%rd9+-28], %f6;
	ld.global.f32 	%f7, [%rd9+-24];
	mul.f32 	%f8, %f1, %f7;
	st.global.f32 	[%rd9+-24], %f8;
	ld.global.f32 	%f9, [%rd9+-20];
	mul.f32 	%f10, %f1, %f9;
	st.global.f32 	[%rd9+-20], %f10;
	ld.global.f32 	%f11, [%rd9+-16];
	mul.f32 	%f12, %f1, %f11;
	st.global.f32 	[%rd9+-16], %f12;
	ld.global.f32 	%f13, [%rd9+-12];
	mul.f32 	%f14, %f1, %f13;
	st.global.f32 	[%rd9+-12], %f14;
	ld.global.f32 	%f15, [%rd9+-8];
	mul.f32 	%f16, %f1, %f15;
	st.global.f32 	[%rd9+-8], %f16;
	ld.global.f32 	%f17, [%rd9+-4];
	mul.f32 	%f18, %f1, %f17;
	st.global.f32 	[%rd9+-4], %f18;
	ld.global.f32 	%f19, [%rd9];
	mul.f32 	%f20, %f1, %f19;
	st.global.f32 	[%rd9], %f20;
	ld.global.f32 	%f21, [%rd9+4];
	mul.f32 	%f22, %f1, %f21;
	st.global.f32 	[%rd9+4], %f22;
	ld.global.f32 	%f23, [%rd9+8];
	mul.f32 	%f24, %f1, %f23;
	st.global.f32 	[%rd9+8], %f24;
	ld.global.f32 	%f25, [%rd9+12];
	mul.f32 	%f26, %f1, %f25;
	st.global.f32 	[%rd9+12], %f26;
	ld.global.f32 	%f27, [%rd9+16];
	mul.f32 	%f28, %f1, %f27;
	st.global.f32 	[%rd9+16], %f28;
	ld.global.f32 	%f29, [%rd9+20];
	mul.f32 	%f30, %f1, %f29;
	st.global.f32 	[%rd9+20], %f30;
	ld.global.f32 	%f31, [%rd9+24];
	mul.f32 	%f32, %f1, %f31;
	st.global.f32 	[%rd9+24], %f32;
	ld.global.f32 	%f33, [%rd9+28];
	mul.f32 	%f34, %f1, %f33;
	st.global.f32 	[%rd9+28], %f34;
	add.s32 	%r33, %r33, 16;
	add.s32 	%r32, %r32, 16;
	setp.ne.s32 	%p5, %r33, 0;
	@%p5 bra 	$L__BB3_5;
$L__BB3_6:
	setp.eq.s32 	%p6, %r4, 0;
	@%p6 bra 	$L__BB3_15;
	and.b32  	%r12, %r24, 7;
	setp.lt.u32 	%p7, %r4, 8;
	@%p7 bra 	$L__BB3_9;
	add.s32 	%r30, %r35, %r3;
	mul.wide.s32 	%rd10, %r30, 4;
	add.s64 	%rd11, %rd1, %rd10;
	ld.global.f32 	%f35, [%rd11];
	mul.f32 	%f36, %f1, %f35;
	st.global.f32 	[%rd11], %f36;
	ld.global.f32 	%f37, [%rd11+4];
	mul.f32 	%f38, %f1, %f37;
	st.global.f32 	[%rd11+4], %f38;
	ld.global.f32 	%f39, [%rd11+8];
	mul.f32 	%f40, %f1, %f39;
	st.global.f32 	[%rd11+8], %f40;
	ld.global.f32 	%f41, [%rd11+12];
	mul.f32 	%f42, %f1, %f41;
	st.global.f32 	[%rd11+12], %f42;
	ld.global.f32 	%f43, [%rd11+16];
	mul.f32 	%f44, %f1, %f43;
	st.global.f32 	[%rd11+16], %f44;
	ld.global.f32 	%f45, [%rd11+20];
	mul.f32 	%f46, %f1, %f45;
	st.global.f32 	[%rd11+20], %f46;
	ld.global.f32 	%f47, [%rd11+24];
	mul.f32 	%f48, %f1, %f47;
	st.global.f32 	[%rd11+24], %f48;
	ld.global.f32 	%f49, [%rd11+28];
	mul.f32 	%f50, %f1, %f49;
	st.global.f32 	[%rd11+28], %f50;
	add.s32 	%r35, %r35, 8;
$L__BB3_9:
	setp.eq.s32 	%p8, %r12, 0;
	@%p8 bra 	$L__BB3_15;
	and.b32  	%r15, %r24, 3;
	setp.lt.u32 	%p9, %r12, 4;
	@%p9 bra 	$L__BB3_12;
	add.s32 	%r31, %r35, %r3;
	mul.wide.s32 	%rd12, %r31, 4;
	add.s64 	%rd13, %rd1, %rd12;
	ld.global.f32 	%f51, [%rd13];
	mul.f32 	%f52, %f1, %f51;
	st.global.f32 	[%rd13], %f52;
	ld.global.f32 	%f53, [%rd13+4];
	mul.f32 	%f54, %f1, %f53;
	st.global.f32 	[%rd13+4], %f54;
	ld.global.f32 	%f55, [%rd13+8];
	mul.f32 	%f56, %f1, %f55;
	st.global.f32 	[%rd13+8], %f56;
	ld.global.f32 	%f57, [%rd13+12];
	mul.f32 	%f58, %f1, %f57;
	st.global.f32 	[%rd13+12], %f58;
	add.s32 	%r35, %r35, 4;
$L__BB3_12:
	setp.eq.s32 	%p10, %r15, 0;
	@%p10 bra 	$L__BB3_15;
	add.s32 	%r38, %r35, %r3;
	neg.s32 	%r37, %r15;
$L__BB3_14:
	.pragma "nounroll";
	mul.wide.s32 	%rd14, %r38, 4;
	add.s64 	%rd15, %rd1, %rd14;
	ld.global.f32 	%f59, [%rd15];
	mul.f32 	%f60, %f1, %f59;
	st.global.f32 	[%rd15], %f60;
	add.s32 	%r38, %r38, 1;
	add.s32 	%r37, %r37, 1;
	setp.ne.s32 	%p11, %r37, 0;
	@%p11 bra 	$L__BB3_14;
$L__BB3_15:
	ret;

}
	// .globl	_Z19voxelize_max_kernelPKfS0_Pfii6float3fiii
.visible .entry _Z19voxelize_max_kernelPKfS0_Pfii6float3fiii(
	.param .u64 .ptr .align 1 _Z19voxelize_max_kernelPKfS0_Pfii6float3fiii_param_0,
	.param .u64 .ptr .align 1 _Z19voxelize_max_kernelPKfS0_Pfii6float3fiii_param_1,
	.param .u64 .ptr .align 1 _Z19voxelize_max_kernelPKfS0_Pfii6float3fiii_param_2,
	.param .u32 _Z19voxelize_max_kernelPKfS0_Pfii6float3fiii_param_3,
	.param .u32 _Z19voxelize_max_kernelPKfS0_Pfii6float3fiii_param_4,
	.param .align 4 .b8 _Z19voxelize_max_kernelPKfS0_Pfii6float3fiii_param_5[12],
	.param .f32 _Z19voxelize_max_kernelPKfS0_Pfii6float3fiii_param_6,
	.param .u32 _Z19voxelize_max_kernelPKfS0_Pfii6float3fiii_param_7,
	.param .u32 _Z19voxelize_max_kernelPKfS0_Pfii6float3fiii_param_8,
	.param .u32 _Z19voxelize_max_kernelPKfS0_Pfii6float3fiii_param_9
)
{
	.reg .pred 	%p<24>;
	.reg .b32 	%r<116>;
	.reg .b32 	%f<14>;
	.reg .b64 	%rd<25>;

	ld.param.f32 	%f3, [_Z19voxelize_max_kernelPKfS0_Pfii6float3fiii_param_5+8];
	ld.param.f32 	%f2, [_Z19voxelize_max_kernelPKfS0_Pfii6float3fiii_param_5+4];
	ld.param.f32 	%f1, [_Z19voxelize_max_kernelPKfS0_Pfii6float3fiii_param_5];
	ld.param.u64 	%rd3, [_Z19voxelize_max_kernelPKfS0_Pfii6float3fiii_param_0];
	ld.param.u64 	%rd4, [_Z19voxelize_max_kernelPKfS0_Pfii6float3fiii_param_1];
	ld.param.u64 	%rd5, [_Z19voxelize_max_kernelPKfS0_Pfii6float3fiii_param_2];
	ld.param.u32 	%r37, [_Z19voxelize_max_kernelPKfS0_Pfii6float3fiii_param_3];
	ld.param.u32 	%r33, [_Z19voxelize_max_kernelPKfS0_Pfii6float3fiii_param_4];
	ld.param.f32 	%f4, [_Z19voxelize_max_kernelPKfS0_Pfii6float3fiii_param_6];
	ld.param.u32 	%r34, [_Z19voxelize_max_kernelPKfS0_Pfii6float3fiii_param_7];
	ld.param.u32 	%r35, [_Z19voxelize_max_kernelPKfS0_Pfii6float3fiii_param_8];
	ld.param.u32 	%r36, [_Z19voxelize_max_kernelPKfS0_Pfii6float3fiii_param_9];
	cvta.to.global.u64 	%rd1, %rd5;
	cvta.to.global.u64 	%rd2, %rd4;
	mov.u32 	%r38, %ctaid.x;
	mov.u32 	%r39, %ntid.x;
	mov.u32 	%r40, %tid.x;
	mad.lo.s32 	%r1, %r38, %r39, %r40;
	setp.ge.s32 	%p1, %r1, %r37;
	@%p1 bra 	$L__BB4_15;
	cvta.to.global.u64 	%rd6, %rd3;
	mul.lo.s32 	%r41, %r1, 3;
	mul.wide.s32 	%rd7, %r41, 4;
	add.s64 	%rd8, %rd6, %rd7;
	ld.global.nc.f32 	%f5, [%rd8];
	ld.global.nc.f32 	%f6, [%rd8+4];
	ld.global.nc.f32 	%f7, [%rd8+8];
	sub.f32 	%f8, %f5, %f1;
	div.rn.f32 	%f9, %f8, %f4;
	cvt.rmi.s32.f32 	%r2, %f9;
	sub.f32 	%f10, %f6, %f2;
	div.rn.f32 	%f11, %f10, %f4;
	cvt.rmi.s32.f32 	%r3, %f11;
	sub.f32 	%f12, %f7, %f3;
	div.rn.f32 	%f13, %f12, %f4;
	cvt.rmi.s32.f32 	%r4, %f13;
	setp.lt.s32 	%p2, %r2, 0;
	setp.ge.s32 	%p3, %r2, %r34;
	or.pred  	%p4, %p2, %p3;
	setp.lt.s32 	%p5, %r3, 0;
	setp.ge.s32 	%p6, %r3, %r35;
	or.pred  	%p7, %p5, %p6;
	or.pred  	%p9, %p4, %p7;
	setp.lt.s32 	%p10, %r4, 0;
	setp.ge.s32 	%p11, %r4, %r36;
	or.pred  	%p12, %p10, %p11;
	or.pred  	%p14, %p9, %p12;
	@%p14 bra 	$L__BB4_15;
	mad.lo.s32 	%r42, %r4, %r35, %r3;
	mad.lo.s32 	%r5, %r42, %r34, %r2;
	setp.lt.s32 	%p15, %r33, 1;
	@%p15 bra 	$L__BB4_15;
	mul.lo.s32 	%r6, %r33, %r1;
	mul.lo.s32 	%r7, %r5, %r33;
	setp.lt.u32 	%p16, %r33, 16;
	mov.b32 	%r111, 0;
	@%p16 bra 	$L__BB4_6;
	and.b32  	%r111, %r33, 2147483632;
	neg.s32 	%r109, %r111;
	mov.u32 	%r107, %r7;
	mov.u32 	%r108, %r6;
$L__BB4_5:
	.pragma "nounroll";
	mul.wide.s32 	%rd9, %r108, 4;
	add.s64 	%rd10, %rd2, %rd9;
	mul.wide.s32 	%rd11, %r107, 4;
	add.s64 	%rd12, %rd1, %rd11;
	ld.global.nc.u32 	%r45, [%rd10];
	atom.global.max.s32 	%r46, [%rd12], %r45;
	ld.global.nc.u32 	%r47, [%rd10+4];
	atom.global.max.s32 	%r48, [%rd12+4], %r47;
	ld.global.nc.u32 	%r49, [%rd10+8];
	atom.global.max.s32 	%r50, [%rd12+8], %r49;
	ld.global.nc.u32 	%r51, [%rd10+12];
	atom.global.max.s32 	%r52, [%rd12+12], %r51;
	ld.global.nc.u32 	%r53, [%rd10+16];
	atom.global.max.s32 	%r54, [%rd12+16], %r53;
	ld.global.nc.u32 	%r55, [%rd10+20];
	atom.global.max.s32 	%r56, [%rd12+20], %r55;
	ld.global.nc.u32 	%r57, [%rd10+24];
	atom.global.max.s32 	%r58, [%rd12+24], %r57;
	ld.global.nc.u32 	%r59, [%rd10+28];
	atom.global.max.s32 	%r60, [%rd12+28], %r59;
	ld.global.nc.u32 	%r61, [%rd10+32];
	atom.global.max.s32 	%r62, [%rd12+32], %r61;
	ld.global.nc.u32 	%r63, [%rd10+36];
	atom.global.max.s32 	%r64, [%rd12+36], %r63;
	ld.global.nc.u32 	%r65, [%rd10+40];
	atom.global.max.s32 	%r66, [%rd12+40], %r65;
	ld.global.nc.u32 	%r67, [%rd10+44];
	atom.global.max.s32 	%r68, [%rd12+44], %r67;
	ld.global.nc.u32 	%r69, [%rd10+48];
	atom.global.max.s32 	%r70, [%rd12+48], %r69;
	ld.global.nc.u32 	%r71, [%rd10+52];
	atom.global.max.s32 	%r72, [%rd12+52], %r71;
	ld.global.nc.u32 	%r73, [%rd10+56];
	atom.global.max.s32 	%r74, [%rd12+56], %r73;
	ld.global.nc.u32 	%r75, [%rd10+60];
	atom.global.max.s32 	%r76, [%rd12+60], %r75;
	add.s32 	%r109, %r109, 16;
	add.s32 	%r108, %r108, 16;
	add.s32 	%r107, %r107, 16;
	setp.ne.s32 	%p17, %r109, 0;
	@%p17 bra 	$L__BB4_5;
$L__BB4_6:
	and.b32  	%r17, %r33, 15;
	setp.eq.s32 	%p18, %r17, 0;
	@%p18 bra 	$L__BB4_15;
	and.b32  	%r18, %r33, 7;
	setp.lt.u32 	%p19, %r17, 8;
	@%p19 bra 	$L__BB4_9;
	add.s32 	%r77, %r111, %r6;
	mul.wide.s32 	%rd13, %r77, 4;
	add.s64 	%rd14, %rd2, %rd13;
	ld.global.nc.u32 	%r78, [%rd14];
	add.s32 	%r79, %r111, %r7;
	mul.wide.s32 	%rd15, %r79, 4;
	add.s64 	%rd16, %rd1, %rd15;
	atom.global.max.s32 	%r80, [%rd16], %r78;
	ld.global.nc.u32 	%r81, [%rd14+4];
	atom.global.max.s32 	%r82, [%rd16+4], %r81;
	ld.global.nc.u32 	%r83, [%rd14+8];
	atom.global.max.s32 	%r84, [%rd16+8], %r83;
	ld.global.nc.u32 	%r85, [%rd14+12];
	atom.global.max.s32 	%r86, [%rd16+12], %r85;
	ld.global.nc.u32 	%r87, [%rd14+16];
	atom.global.max.s32 	%r88, [%rd16+16], %r87;
	ld.global.nc.u32 	%r89, [%rd14+20];
	atom.global.max.s32 	%r90, [%rd16+20], %r89;
	ld.global.nc.u32 	%r91, [%rd14+24];
	atom.global.max.s32 	%r92, [%rd16+24], %r91;
	ld.global.nc.u32 	%r93, [%rd14+28];
	atom.global.max.s32 	%r94, [%rd16+28], %r93;
	add.s32 	%r111, %r111, 8;
$L__BB4_9:
	setp.eq.s32 	%p20, %r18, 0;
	@%p20 bra 	$L__BB4_15;
	and.b32  	%r21, %r33, 3;
	setp.lt.u32 	%p21, %r18, 4;
	@%p21 bra 	$L__BB4_12;
	add.s32 	%r95, %r111, %r6;
	mul.wide.s32 	%rd17, %r95, 4;
	add.s64 	%rd18, %rd2, %rd17;
	ld.global.nc.u32 	%r96, [%rd18];
	add.s32 	%r97, %r111, %r7;
	mul.wide.s32 	%rd19, %r97, 4;
	add.s64 	%rd20, %rd1, %rd19;
	atom.global.max.s32 	%r98, [%rd20], %r96;
	ld.global.nc.u32 	%r99, [%rd18+4];
	atom.global.max.s32 	%r100, [%rd20+4], %r99;
	ld.global.nc.u32 	%r101, [%rd18+8];
	atom.global.max.s32 	%r102, [%rd20+8], %r101;
	ld.global.nc.u32 	%r103, [%rd18+12];
	atom.global.max.s32 	%r104, [%rd20+12], %r103;
	add.s32 	%r111, %r111, 4;
$L__BB4_12:
	setp.eq.s32 	%p22, %r21, 0;
	@%p22 bra 	$L__BB4_15;
	add.s32 	%r115, %r111, %r7;
	add.s32 	%r114, %r111, %r6;
	neg.s32 	%r113, %r21;
$L__BB4_14:
	.pragma "nounroll";
	mul.wide.s32 	%rd21, %r115, 4;
	add.s64 	%rd22, %rd1, %rd21;
	mul.wide.s32 	%rd23, %r114, 4;
	add.s64 	%rd24, %rd2, %rd23;
	ld.global.nc.u32 	%r105, [%rd24];
	atom.global.max.s32 	%r106, [%rd22], %r105;
	add.s32 	%r115, %r115, 1;
	add.s32 	%r114, %r114, 1;
	add.s32 	%r113, %r113, 1;
	setp.ne.s32 	%p23, %r113, 0;
	@%p23 bra 	$L__BB4_14;
$L__BB4_15:
	ret;

}


// ===== COMPILED SASS (sm_100) =====

	.target	sm_100

	.elftype	@"ET_EXEC"


//--------------------- .note.nv.tkinfo           --------------------------
	.section	.note.nv.tkinfo,"",@"SHT_NOTE"
	.sectionflags	@"SHF_NOTE_NV_TKINFO"
	.tkinfo
        /*0018*/ 	.word	0x00000002
        /*0030*/ 	.string	""
        /*0030*/ 	.string	"ptxas"
        /*0030*/ 	.string	"Cuda compilation tools, release 13.0, V13.0.88"
        /*0030*/ 	.string	"Build cuda_13.0.r13.0/compiler.36424714_0"
        /*0030*/ 	.string	"-arch sm_100 -m 64 "



//--------------------- .note.nv.cuinfo           --------------------------
	.section	.note.nv.cuinfo,"",@"SHT_NOTE"
	.sectionflags	@"SHF_NOTE_NV_CUINFO"
        /*0018*/ 	.short	0x0002
        /*001a*/ 	.short	0x0064
        /*001c*/ 	.short	0x0082
	.zero		2


//--------------------- .nv.info                  --------------------------
	.section	.nv.info,"",@"SHT_CUDA_INFO"
	.align	4


	//----- nvinfo : EIATTR_REGCOUNT
	.align		4
        /*0000*/ 	.byte	0x04, 0x2f
        /*0002*/ 	.short	(.L_1 - .L_0)
	.align		4
.L_0:
        /*0004*/ 	.word	index@(_Z21voxelize_count_kernelPKfPii6float3fiii)
        /*0008*/ 	.word	0x00000011


	//----- nvinfo : EIATTR_FRAME_SIZE
	.align		4
.L_1:
        /*000c*/ 	.byte	0x04, 0x11
        /*000e*/ 	.short	(.L_3 - .L_2)
	.align		4
.L_2:
        /*0010*/ 	.word	index@($__internal_4_$__cuda_sm3x_div_rn_noftz_f32_slowpath)
        /*0014*/ 	.word	0x00000000


	//----- nvinfo : EIATTR_FRAME_SIZE
	.align		4
.L_3:
        /*0018*/ 	.byte	0x04, 0x11
        /*001a*/ 	.short	(.L_5 - .L_4)
	.align		4
.L_4:
        /*001c*/ 	.word	index@(_Z21voxelize_count_kernelPKfPii6float3fiii)
        /*0020*/ 	.word	0x00000000


	//----- nvinfo : EIATTR_REGCOUNT
	.align		4
.L_5:
        /*0024*/ 	.byte	0x04, 0x2f
        /*0026*/ 	.short	(.L_7 - .L_6)
	.align		4
.L_6:
        /*0028*/ 	.word	index@(_Z25voxelize_occupancy_kernelPKfPii6float3fiii)
        /*002c*/ 	.word	0x00000011


	//----- nvinfo : EIATTR_FRAME_SIZE
	.align		4
.L_7:
        /*0030*/ 	.byte	0x04, 0x11
        /*0032*/ 	.short	(.L_9 - .L_8)
	.align		4
.L_8:
        /*0034*/ 	.word	index@($__internal_3_$__cuda_sm3x_div_rn_noftz_f32_slowpath)
        /*0038*/ 	.word	0x00000000


	//----- nvinfo : EIATTR_FRAME_SIZE
	.align		4
.L_9:
        /*003c*/ 	.byte	0x04, 0x11
        /*003e*/ 	.short	(.L_11 - .L_10)
	.align		4
.L_10:
        /*0040*/ 	.word	index@(_Z25voxelize_occupancy_kernelPKfPii6float3fiii)
        /*0044*/ 	.word	0x00000000


	//----- nvinfo : EIATTR_REGCOUNT
	.align		4
.L_11:
        /*0048*/ 	.byte	0x04, 0x2f
        /*004a*/ 	.short	(.L_13 - .L_12)
	.align		4
.L_12:
        /*004c*/ 	.word	index@(_Z20voxelize_mean_kernelPKfS0_PfPiii6float3fiii)
        /*0050*/ 	.word	0x00000020


	//----- nvinfo : EIATTR_FRAME_SIZE
	.align		4
.L_13:
        /*0054*/ 	.byte	0x04, 0x11
        /*0056*/ 	.short	(.L_15 - .L_14)
	.align		4
.L_14:
        /*0058*/ 	.word	index@($__internal_2_$__cuda_sm3x_div_rn_noftz_f32_slowpath)
        /*005c*/ 	.word	0x00000000


	//----- nvinfo : EIATTR_FRAME_SIZE
	.align		4
.L_15:
        /*0060*/ 	.byte	0x04, 0x11
        /*0062*/ 	.short	(.L_17 - .L_16)
	.align		4
.L_16:
        /*0064*/ 	.word	index@(_Z20voxelize_mean_kernelPKfS0_PfPiii6float3fiii)
        /*0068*/ 	.word	0x00000000


	//----- nvinfo : EIATTR_REGCOUNT
	.align		4
.L_17:
        /*006c*/ 	.byte	0x04, 0x2f
        /*006e*/ 	.short	(.L_19 - .L_18)
	.align		4
.L_18:
        /*0070*/ 	.word	index@(_Z21normalize_mean_kernelPfPKiii)
        /*0074*/ 	.word	0x00000020


	//----- nvinfo : EIATTR_FRAME_SIZE
	.align		4
.L_19:
        /*0078*/ 	.byte	0x04, 0x11
        /*007a*/ 	.short	(.L_21 - .L_20)
	.align		4
.L_20:
        /*007c*/ 	.word	index@($__internal_1_$__cuda_sm20_rcp_rn_f32_slowpath)
        /*0080*/ 	.word	0x00000000


	//----- nvinfo : EIATTR_FRAME_SIZE
	.align		4
.L_21:
        /*0084*/ 	.byte	0x04, 0x11
        /*0086*/ 	.short	(.L_23 - .L_22)
	.align		4
.L_22:
        /*0088*/ 	.word	index@(_Z21normalize_mean_kernelPfPKiii)
        /*008c*/ 	.word	0x00000000


	//----- nvinfo : EIATTR_REGCOUNT
	.align		4
.L_23:
        /*0090*/ 	.byte	0x04, 0x2f
        /*0092*/ 	.short	(.L_25 - .L_24)
	.align		4
.L_24:
        /*0094*/ 	.word	index@(_Z19voxelize_max_kernelPKfS0_Pfii6float3fiii)
        /*0098*/ 	.word	0x00000020


	//----- nvinfo : EIATTR_FRAME_SIZE
	.align		4
.L_25:
        /*009c*/ 	.byte	0x04, 0x11
        /*009e*/ 	.short	(.L_27 - .L_26)
	.align		4
.L_26:
        /*00a0*/ 	.word	index@($__internal_0_$__cuda_sm3x_div_rn_noftz_f32_slowpath)
        /*00a4*/ 	.word	0x00000000


	//----- nvinfo : EIATTR_FRAME_SIZE
	.align		4
.L_27:
        /*00a8*/ 	.byte	0x04, 0x11
        /*00aa*/ 	.short	(.L_29 - .L_28)
	.align		4
.L_28:
        /*00ac*/ 	.word	index@(_Z19voxelize_max_kernelPKfS0_Pfii6float3fiii)
        /*00b0*/ 	.word	0x00000000


	//----- nvinfo : EIATTR_MIN_STACK_SIZE
	.align		4
.L_29:
        /*00b4*/ 	.byte	0x04, 0x12
        /*00b6*/ 	.short	(.L_31 - .L_30)
	.align		4
.L_30:
        /*00b8*/ 	.word	index@(_Z19voxelize_max_kernelPKfS0_Pfii6float3fiii)
        /*00bc*/ 	.word	0x00000000


	//----- nvinfo : EIATTR_MIN_STACK_SIZE
	.align		4
.L_31:
        /*00c0*/ 	.byte	0x04, 0x12
        /*00c2*/ 	.short	(.L_33 - .L_32)
	.align		4
.L_32:
        /*00c4*/ 	.word	index@(_Z21normalize_mean_kernelPfPKiii)
        /*00c8*/ 	.word	0x00000000


	//----- nvinfo : EIATTR_MIN_STACK_SIZE
	.align		4
.L_33:
        /*00cc*/ 	.byte	0x04, 0x12
        /*00ce*/ 	.short	(.L_35 - .L_34)
	.align		4
.L_34:
        /*00d0*/ 	.word	index@(_Z20voxelize_mean_kernelPKfS0_PfPiii6float3fiii)
        /*00d4*/ 	.word	0x00000000


	//----- nvinfo : EIATTR_MIN_STACK_SIZE
	.align		4
.L_35:
        /*00d8*/ 	.byte	0x04, 0x12
        /*00da*/ 	.short	(.L_37 - .L_36)
	.align		4
.L_36:
        /*00dc*/ 	.word	index@(_Z25voxelize_occupancy_kernelPKfPii6float3fiii)
        /*00e0*/ 	.word	0x00000000


	//----- nvinfo : EIATTR_MIN_STACK_SIZE
	.align		4
.L_37:
        /*00e4*/ 	.byte	0x04, 0x12
        /*00e6*/ 	.short	(.L_39 - .L_38)
	.align		4
.L_38:
        /*00e8*/ 	.word	index@(_Z21voxelize_count_kernelPKfPii6float3fiii)
        /*00ec*/ 	.word	0x00000000
.L_39:


//--------------------- .nv.compat                --------------------------
	.section	.nv.compat,"",@"SHT_CUDA_COMPAT_INFO"
	.align	4
        /*0000*/ 	.byte	0x02, 0x09, 0x00, 0x00, 0x02, 0x02, 0x01, 0x00, 0x02, 0x05, 0x05, 0x00, 0x03, 0x07, 0x01, 0x01
        /*0010*/ 	.byte	0x02, 0x03, 0x00, 0x00, 0x02, 0x06, 0x01, 0x00, 0x04, 0x0b, 0x08, 0x00, 0x01, 0x00, 0x00, 0x00
        /*0020*/ 	.byte	0x00, 0x00, 0x00, 0x00


//--------------------- .nv.info._Z19voxelize_max_kernelPKfS0_Pfii6float3fiii --------------------------
	.section	.nv.info._Z19voxelize_max_kernelPKfS0_Pfii6float3fiii,"",@"SHT_CUDA_INFO"
	.sectionflags	@""
	.align	4


	//----- nvinfo : EIATTR_CUDA_API_VERSION
	.align		4
        /*0000*/ 	.byte	0x04, 0x37
        /*0002*/ 	.short	(.L_41 - .L_40)
.L_40:
        /*0004*/ 	.word	0x00000082


	//----- nvinfo : EIATTR_KPARAM_INFO
	.align		4
.L_41:
        /*0008*/ 	.byte	0x04, 0x17
        /*000a*/ 	.short	(.L_43 - .L_42)
.L_42:
        /*000c*/ 	.word	0x00000000
        /*0010*/ 	.short	0x0009
        /*0012*/ 	.short	0x0038
        /*0014*/ 	.byte	0x00, 0xf0, 0x11, 0x00


	//----- nvinfo : EIATTR_KPARAM_INFO
	.align		4
.L_43:
        /*0018*/ 	.byte	0x04, 0x17
        /*001a*/ 	.short	(.L_45 - .L_44)
.L_44:
        /*001c*/ 	.word	0x00000000
        /*0020*/ 	.short	0x0008
        /*0022*/ 	.short	0x0034
        /*0024*/ 	.byte	0x00, 0xf0, 0x11, 0x00


	//----- nvinfo : EIATTR_KPARAM_INFO
	.align		4
.L_45:
        /*0028*/ 	.byte	0x04, 0x17
        /*002a*/ 	.short	(.L_47 - .L_46)
.L_46:
        /*002c*/ 	.word	0x00000000
        /*0030*/ 	.short	0x0007
        /*0032*/ 	.short	0x0030
        /*0034*/ 	.byte	0x00, 0xf0, 0x11, 0x00


	//----- nvinfo : EIATTR_KPARAM_INFO
	.align		4
.L_47:
        /*0038*/ 	.byte	0x04, 0x17
        /*003a*/ 	.short	(.L_49 - .L_48)
.L_48:
        /*003c*/ 	.word	0x00000000
        /*0040*/ 	.short	0x0006
        /*0042*/ 	.short	0x002c
        /*0044*/ 	.byte	0x00, 0xf0, 0x11, 0x00


	//----- nvinfo : EIATTR_KPARAM_INFO
	.align		4
.L_49:
        /*0048*/ 	.byte	0x04, 0x17
        /*004a*/ 	.short	(.L_51 - .L_50)
.L_50:
        /*004c*/ 	.word	0x00000000
        /*0050*/ 	.short	0x0005
        /*0052*/ 	.short	0x0020
        /*0054*/ 	.byte	0x00, 0xf0, 0x31, 0x00


	//----- nvinfo : EIATTR_KPARAM_INFO
	.align		4
.L_51:
        /*0058*/ 	.byte	0x04, 0x17
        /*005a*/ 	.short	(.L_53 - .L_52)
.L_52:
        /*005c*/ 	.word	0x00000000
        /*0060*/ 	.short	0x0004
        /*0062*/ 	.short	0x001c
        /*0064*/ 	.byte	0x00, 0xf0, 0x11, 0x00


	//----- nvinfo : EIATTR_KPARAM_INFO
	.align		4
.L_53:
        /*0068*/ 	.byte	0x04, 0x17
        /*006a*/ 	.short	(.L_55 - .L_54)
.L_54:
        /*006c*/ 	.word	0x00000000
        /*0070*/ 	.short	0x0003
        /*0072*/ 	.short	0x0018
        /*0074*/ 	.byte	0x00, 0xf0, 0x11, 0x00


	//----- nvinfo : EIATTR_KPARAM_INFO
	.align		4
.L_55:
        /*0078*/ 	.byte	0x04, 0x17
        /*007a*/ 	.short	(.L_57 - .L_56)
.L_56:
        /*007c*/ 	.word	0x00000000
        /*0080*/ 	.short	0x0002
        /*0082*/ 	.short	0x0010
        /*0084*/ 	.byte	0x00, 0xf5, 0x21, 0x00


	//----- nvinfo : EIATTR_KPARAM_INFO
	.align		4
.L_57:
        /*0088*/ 	.byte	0x04, 0x17
        /*008a*/ 	.short	(.L_59 - .L_58)
.L_58:
        /*008c*/ 	.word	0x00000000
        /*0090*/ 	.short	0x0001
        /*0092*/ 	.short	0x0008
        /*0094*/ 	.byte	0x00, 0xf5, 0x21, 0x00


	//----- nvinfo : EIATTR_KPARAM_INFO
	.align		4
.L_59:
        /*0098*/ 	.byte	0x04, 0x17
        /*009a*/ 	.short	(.L_61 - .L_60)
.L_60:
        /*009c*/ 	.word	0x00000000
        /*00a0*/ 	.short	0x0000
        /*00a2*/ 	.short	0x0000
        /*00a4*/ 	.byte	0x00, 0xf5, 0x21, 0x00


	//----- nvinfo : EIATTR_SPARSE_MMA_MASK
	.align		4
.L_61:
        /*00a8*/ 	.byte	0x03, 0x50
        /*00aa*/ 	.short	0x0000


	//----- nvinfo : EIATTR_MAXREG_COUNT
	.align		4
        /*00ac*/ 	.byte	0x03, 0x1b
        /*00ae*/ 	.short	0x00ff


	//----- nvinfo : EIATTR_MERCURY_ISA_VERSION
	.align		4
        /*00b0*/ 	.byte	0x03, 0x5f
        /*00b2*/ 	.short	0x0101


	//----- nvinfo : EIATTR_VRC_CTA_INIT_COUNT
	.align		4
        /*00b4*/ 	.byte	0x02, 0x4a
	.zero		1
	.zero		1


	//----- nvinfo : EIATTR_EXIT_INSTR_OFFSETS
	.align		4
        /*00b8*/ 	.byte	0x04, 0x1c
        /*00ba*/ 	.short	(.L_63 - .L_62)


	//   ....[0]....
.L_62:
        /*00bc*/ 	.word	0x00000070


	//   ....[1]....
        /*00c0*/ 	.word	0x000004c0


	//   ....[2]....
        /*00c4*/ 	.word	0x00000510


	//   ....[3]....
        /*00c8*/ 	.word	0x00000850


	//   ....[4]....
        /*00cc*/ 	.word	0x00000a10


	//   ....[5]....
        /*00d0*/ 	.word	0x00000b50


	//   ....[6]....
        /*00d4*/ 	.word	0x00000c40


	//----- nvinfo : EIATTR_CRS_STACK_SIZE
	.align		4
.L_63:
        /*00d8*/ 	.byte	0x04, 0x1e
        /*00da*/ 	.short	(.L_65 - .L_64)
.L_64:
        /*00dc*/ 	.word	0x00000000


	//----- nvinfo : EIATTR_CBANK_PARAM_SIZE
	.align		4
.L_65:
        /*00e0*/ 	.byte	0x03, 0x19
        /*00e2*/ 	.short	0x003c


	//----- nvinfo : EIATTR_PARAM_CBANK
	.align		4
        /*00e4*/ 	.byte	0x04, 0x0a
        /*00e6*/ 	.short	(.L_67 - .L_66)
	.align		4
.L_66:
        /*00e8*/ 	.word	index@(.nv.constant0._Z19voxelize_max_kernelPKfS0_Pfii6float3fiii)
        /*00ec*/ 	.short	0x0380
        /*00ee*/ 	.short	0x003c


	//----- nvinfo : EIATTR_SW_WAR
	.align		4
.L_67:
        /*00f0*/ 	.byte	0x04, 0x36
        /*00f2*/ 	.short	(.L_69 - .L_68)
.L_68:
        /*00f4*/ 	.word	0x00000008
.L_69:


//--------------------- .nv.info._Z21normalize_mean_kernelPfPKiii --------------------------
	.section	.nv.info._Z21normalize_mean_kernelPfPKiii,"",@"SHT_CUDA_INFO"
	.sectionflags	@""
	.align	4


	//----- nvinfo : EIATTR_CUDA_API_VERSION
	.align		4
        /*0000*/ 	.byte	0x04, 0x37
        /*0002*/ 	.short	(.L_71 - .L_70)
.L_70:
        /*0004*/ 	.word	0x00000082


	//----- nvinfo : EIATTR_KPARAM_INFO
	.align		4
.L_71:
        /*0008*/ 	.byte	0x04, 0x17
        /*000a*/ 	.short	(.L_73 - .L_72)
.L_72:
        /*000c*/ 	.word	0x00000000
        /*0010*/ 	.short	0x0003
        /*0012*/ 	.short	0x0014
        /*0014*/ 	.byte	0x00, 0xf0, 0x11, 0x00


	//----- nvinfo : EIATTR_KPARAM_INFO
	.align		4
.L_73:
        /*0018*/ 	.byte	0x04, 0x17
        /*001a*/ 	.short	(.L_75 - .L_74)
.L_74:
        /*001c*/ 	.word	0x00000000
        /*0020*/ 	.short	0x0002
        /*0022*/ 	.short	0x0010
        /*0024*/ 	.byte	0x00, 0xf0, 0x11, 0x00


	//----- nvinfo : EIATTR_KPARAM_INFO
	.align		4
.L_75:
        /*0028*/ 	.byte	0x04, 0x17
        /*002a*/ 	.short	(.L_77 - .L_76)
.L_76:
        /*002c*/ 	.word	0x00000000
        /*0030*/ 	.short	0x0001
        /*0032*/ 	.short	0x0008
        /*0034*/ 	.byte	0x00, 0xf5, 0x21, 0x00


	//----- nvinfo : EIATTR_KPARAM_INFO
	.align		4
.L_77:
        /*0038*/ 	.byte	0x04, 0x17
        /*003a*/ 	.short	(.L_79 - .L_78)
.L_78:
        /*003c*/ 	.word	0x00000000
        /*0040*/ 	.short	0x0000
        /*0042*/ 	.short	0x0000
        /*0044*/ 	.byte	0x00, 0xf5, 0x21, 0x00


	//----- nvinfo : EIATTR_SPARSE_MMA_MASK
	.align		4
.L_79:
        /*0048*/ 	.byte	0x03, 0x50
        /*004a*/ 	.short	0x0000


	//----- nvinfo : EIATTR_MAXREG_COUNT
	.align		4
        /*004c*/ 	.byte	0x03, 0x1b
        /*004e*/ 	.short	0x00ff


	//----- nvinfo : EIATTR_MERCURY_ISA_VERSION
	.align		4
        /*0050*/ 	.byte	0x03, 0x5f
        /*0052*/ 	.short	0x0101


	//----- nvinfo : EIATTR_VRC_CTA_INIT_COUNT
	.align		4
        /*0054*/ 	.byte	0x02, 0x4a
	.zero		1
	.zero		1


	//----- nvinfo : EIATTR_EXIT_INSTR_OFFSETS
	.align		4
        /*0058*/ 	.byte	0x04, 0x1c
        /*005a*/ 	.short	(.L_81 - .L_80)


	//   ....[0]....
.L_80:
        /*005c*/ 	.word	0x00000070


	//   ....[1]....
        /*0060*/ 	.word	0x000000d0


	//   ....[2]....
        /*0064*/ 	.word	0x000001e0


	//   ....[3]....
        /*0068*/ 	.word	0x00000620


	//   ....[4]....
        /*006c*/ 	.word	0x00000830


	//   ....[5]....
        /*0070*/ 	.word	0x00000980


	//   ....[6]....
        /*0074*/ 	.word	0x00000a40


	//----- nvinfo : EIATTR_CRS_STACK_SIZE
	.align		4
.L_81:
        /*0078*/ 	.byte	0x04, 0x1e
        /*007a*/ 	.short	(.L_83 - .L_82)
.L_82:
        /*007c*/ 	.word	0x00000000


	//----- nvinfo : EIATTR_CBANK_PARAM_SIZE
	.align		4
.L_83:
        /*0080*/ 	.byte	0x03, 0x19
        /*0082*/ 	.short	0x0018


	//----- nvinfo : EIATTR_PARAM_CBANK
	.align		4
        /*0084*/ 	.byte	0x04, 0x0a
        /*0086*/ 	.short	(.L_85 - .L_84)
	.align		4
.L_84:
        /*0088*/ 	.word	index@(.nv.constant0._Z21normalize_mean_kernelPfPKiii)
        /*008c*/ 	.short	0x0380
        /*008e*/ 	.short	0x0018


	//----- nvinfo : EIATTR_SW_WAR
	.align		4
.L_85:
        /*0090*/ 	.byte	0x04, 0x36
        /*0092*/ 	.short	(.L_87 - .L_86)
.L_86:
        /*0094*/ 	.word	0x00000008
.L_87:


//--------------------- .nv.info._Z20voxelize_mean_kernelPKfS0_PfPiii6float3fiii --------------------------
	.section	.nv.info._Z20voxelize_mean_kernelPKfS0_PfPiii6float3fiii,"",@"SHT_CUDA_INFO"
	.sectionflags	@""
	.align	4


	//----- nvinfo : EIATTR_CUDA_API_VERSION
	.align		4
        /*0000*/ 	.byte	0x04, 0x37
        /*0002*/ 	.short	(.L_89 - .L_88)
.L_88:
        /*0004*/ 	.word	0x00000082


	//----- nvinfo : EIATTR_KPARAM_INFO
	.align		4
.L_89:
        /*0008*/ 	.byte	0x04, 0x17
        /*000a*/ 	.short	(.L_91 - .L_90)
.L_90:
        /*000c*/ 	.word	0x00000000
        /*0010*/ 	.short	0x000a
        /*0012*/ 	.short	0x0040
        /*0014*/ 	.byte	0x00, 0xf0, 0x11, 0x00


	//----- nvinfo : EIATTR_KPARAM_INFO
	.align		4
.L_91:
        /*0018*/ 	.byte	0x04, 0x17
        /*001a*/ 	.short	(.L_93 - .L_92)
.L_92:
        /*001c*/ 	.word	0x00000000
        /*0020*/ 	.short	0x0009
        /*0022*/ 	.short	0x003c
        /*0024*/ 	.byte	0x00, 0xf0, 0x11, 0x00


	//----- nvinfo : EIATTR_KPARAM_INFO
	.align		4
.L_93:
        /*0028*/ 	.byte	0x04, 0x17
        /*002a*/ 	.short	(.L_95 - .L_94)
.L_94:
        /*002c*/ 	.word	0x00000000
        /*0030*/ 	.short	0x0008
        /*0032*/ 	.short	0x0038
        /*0034*/ 	.byte	0x00, 0xf0, 0x11, 0x00


	//----- nvinfo : EIATTR_KPARAM_INFO
	.align		4
.L_95:
        /*0038*/ 	.byte	0x04, 0x17
        /*003a*/ 	.short	(.L_97 - .L_96)
.L_96:
        /*003c*/ 	.word	0x00000000
        /*0040*/ 	.short	0x0007
        /*0042*/ 	.short	0x0034
        /*0044*/ 	.byte	0x00, 0xf0, 0x11, 0x00


	//----- nvinfo : EIATTR_KPARAM_INFO
	.align		4
.L_97:
        /*0048*/ 	.byte	0x04, 0x17
        /*004a*/ 	.short	(.L_99 - .L_98)
.L_98:
        /*004c*/ 	.word	0x00000000
        /*0050*/ 	.short	0x0006
        /*0052*/ 	.short	0x0028
        /*0054*/ 	.byte	0x00, 0xf0, 0x31, 0x00


	//----- nvinfo : EIATTR_KPARAM_INFO
	.align		4
.L_99:
        /*0058*/ 	.byte	0x04, 0x17
        /*005a*/ 	.short	(.L_101 - .L_100)
.L_100:
        /*005c*/ 	.word	0x00000000
        /*0060*/ 	.short	0x0005
        /*0062*/ 	.short	0x0024
        /*0064*/ 	.byte	0x00, 0xf0, 0x11, 0x00


	//----- nvinfo : EIATTR_KPARAM_INFO
	.align		4
.L_101:
        /*0068*/ 	.byte	0x04, 0x17
        /*006a*/ 	.short	(.L_103 - .L_102)
.L_102:
        /*006c*/ 	.word	0x00000000
        /*0070*/ 	.short	0x0004
        /*0072*/ 	.short	0x0020
        /*0074*/ 	.byte	0x00, 0xf0, 0x11, 0x00


	//----- nvinfo : EIATTR_KPARAM_INFO
	.align		4
.L_103:
        /*0078*/ 	.byte	0x04, 0x17
        /*007a*/ 	.short	(.L_105 - .L_104)
.L_104:
        /*007c*/ 	.word	0x00000000
        /*0080*/ 	.short	0x0003
        /*0082*/ 	.short	0x0018
        /*0084*/ 	.byte	0x00, 0xf5, 0x21, 0x00


	//----- nvinfo : EIATTR_KPARAM_INFO
	.align		4
.L_105:
        /*0088*/ 	.byte	0x04, 0x17
        /*008a*/ 	.short	(.L_107 - .L_106)
.L_106:
        /*008c*/ 	.word	0x00000000
        /*0090*/ 	.short	0x0002
        /*0092*/ 	.short	0x0010
        /*0094*/ 	.byte	0x00, 0xf5, 0x21, 0x00


	//----- nvinfo : EIATTR_KPARAM_INFO
	.align		4
.L_107:
        /*0098*/ 	.byte	0x04, 0x17
        /*009a*/ 	.short	(.L_109 - .L_108)
.L_108:
        /*009c*/ 	.word	0x00000000
        /*00a0*/ 	.short	0x0001
        /*00a2*/ 	.short	0x0008
        /*00a4*/ 	.byte	0x00, 0xf5, 0x21, 0x00


	//----- nvinfo : EIATTR_KPARAM_INFO
	.align		4
.L_109:
        /*00a8*/ 	.byte	0x04, 0x17
        /*00aa*/ 	.short	(.L_111 - .L_110)
.L_110:
        /*00ac*/ 	.word	0x00000000
        /*00b0*/ 	.short	0x0000
        /*00b2*/ 	.short	0x0000
        /*00b4*/ 	.byte	0x00, 0xf5, 0x21, 0x00


	//----- nvinfo : EIATTR_SPARSE_MMA_MASK
	.align		4
.L_111:
        /*00b8*/ 	.byte	0x03, 0x50
        /*00ba*/ 	.short	0x0000


	//----- nvinfo : EIATTR_MAXREG_COUNT
	.align		4
        /*00bc*/ 	.byte	0x03, 0x1b
        /*00be*/ 	.short	0x00ff


	//----- nvinfo : EIATTR_MERCURY_ISA_VERSION
	.align		4
        /*00c0*/ 	.byte	0x03, 0x5f
        /*00c2*/ 	.short	0x0101


	//----- nvinfo : EIATTR_VRC_CTA_INIT_COUNT
	.align		4
        /*00c4*/ 	.byte	0x02, 0x4a
	.zero		1
	.zero		1


	//----- nvinfo : EIATTR_EXIT_INSTR_OFFSETS
	.align		4
        /*00c8*/ 	.byte	0x04, 0x1c
        /*00ca*/ 	.short	(.L_113 - .L_112)


	//   ....[0]....
.L_112:
        /*00cc*/ 	.word	0x00000070


	//   ....[1]....
        /*00d0*/ 	.word	0x000004c0


	//   ....[2]....
        /*00d4*/ 	.word	0x00000c80


	//----- nvinfo : EIATTR_CRS_STACK_SIZE
	.align		4
.L_113:
        /*00d8*/ 	.byte	0x04, 0x1e
        /*00da*/ 	.short	(.L_115 - .L_114)
.L_114:
        /*00dc*/ 	.word	0x00000000


	//----- nvinfo : EIATTR_CBANK_PARAM_SIZE
	.align		4
.L_115:
        /*00e0*/ 	.byte	0x03, 0x19
        /*00e2*/ 	.short	0x0044


	//----- nvinfo : EIATTR_PARAM_CBANK
	.align		4
        /*00e4*/ 	.byte	0x04, 0x0a
        /*00e6*/ 	.short	(.L_117 - .L_116)
	.align		4
.L_116:
        /*00e8*/ 	.word	index@(.nv.constant0._Z20voxelize_mean_kernelPKfS0_PfPiii6float3fiii)
        /*00ec*/ 	.short	0x0380
        /*00ee*/ 	.short	0x0044


	//----- nvinfo : EIATTR_SW_WAR
	.align		4
.L_117:
        /*00f0*/ 	.byte	0x04, 0x36
        /*00f2*/ 	.short	(.L_119 - .L_118)
.L_118:
        /*00f4*/ 	.word	0x00000008
.L_119:


//--------------------- .nv.info._Z25voxelize_occupancy_kernelPKfPii6float3fiii --------------------------
	.section	.nv.info._Z25voxelize_occupancy_kernelPKfPii6float3fiii,"",@"SHT_CUDA_INFO"
	.sectionflags	@""
	.align	4


	//----- nvinfo : EIATTR_CUDA_API_VERSION
	.align		4
        /*0000*/ 	.byte	0x04, 0x37
        /*0002*/ 	.short	(.L_121 - .L_120)
.L_120:
        /*0004*/ 	.word	0x00000082


	//----- nvinfo : EIATTR_KPARAM_INFO
	.align		4
.L_121:
        /*0008*/ 	.byte	0x04, 0x17
        /*000a*/ 	.short	(.L_123 - .L_122)
.L_122:
        /*000c*/ 	.word	0x00000000
        /*0010*/ 	.short	0x0007
        /*0012*/ 	.short	0x002c
        /*0014*/ 	.byte	0x00, 0xf0, 0x11, 0x00


	//----- nvinfo : EIATTR_KPARAM_INFO
	.align		4
.L_123:
        /*0018*/ 	.byte	0x04, 0x17
        /*001a*/ 	.short	(.L_125 - .L_124)
.L_124:
        /*001c*/ 	.word	0x00000000
        /*0020*/ 	.short	0x0006
        /*0022*/ 	.short	0x0028
        /*0024*/ 	.byte	0x00, 0xf0, 0x11, 0x00


	//----- nvinfo : EIATTR_KPARAM_INFO
	.align		4
.L_125:
        /*0028*/ 	.byte	0x04, 0x17
        /*002a*/ 	.short	(.L_127 - .L_126)
.L_126:
        /*002c*/ 	.word	0x00000000
        /*0030*/ 	.short	0x0005
        /*0032*/ 	.short	0x0024
        /*0034*/ 	.byte	0x00, 0xf0, 0x11, 0x00


	//----- nvinfo : EIATTR_KPARAM_INFO
	.align		4
.L_127:
        /*0038*/ 	.byte	0x04, 0x17
        /*003a*/ 	.short	(.L_129 - .L_128)
.L_128:
        /*003c*/ 	.word	0x00000000
        /*0040*/ 	.short	0x0004
        /*0042*/ 	.short	0x0020
        /*0044*/ 	.byte	0x00, 0xf0, 0x11, 0x00


	//----- nvinfo : EIATTR_KPARAM_INFO
	.align		4
.L_129:
        /*0048*/ 	.byte	0x04, 0x17
        /*004a*/ 	.short	(.L_131 - .L_130)
.L_130:
        /*004c*/ 	.word	0x00000000
        /*0050*/ 	.short	0x0003
        /*0052*/ 	.short	0x0014
        /*0054*/ 	.byte	0x00, 0xf0, 0x31, 0x00


	//----- nvinfo : EIATTR_KPARAM_INFO
	.align		4
.L_131:
        /*0058*/ 	.byte	0x04, 0x17
        /*005a*/ 	.short	(.L_133 - .L_132)
.L_132:
        /*005c*/ 	.word	0x00000000
        /*0060*/ 	.short	0x0002
        /*0062*/ 	.short	0x0010
        /*0064*/ 	.byte	0x00, 0xf0, 0x11, 0x00


	//----- nvinfo : EIATTR_KPARAM_INFO
	.align		4
.L_133:
        /*0068*/ 	.byte	0x04, 0x17
        /*006a*/ 	.short	(.L_135 - .L_134)
.L_134:
        /*006c*/ 	.word	0x00000000
        /*0070*/ 	.short	0x0001
        /*0072*/ 	.short	0x0008
        /*0074*/ 	.byte	0x00, 0xf5, 0x21, 0x00


	//----- nvinfo : EIATTR_KPARAM_INFO
	.align		4
.L_135:
        /*0078*/ 	.byte	0x04, 0x17
        /*007a*/ 	.short	(.L_137 - .L_136)
.L_136:
        /*007c*/ 	.word	0x00000000
        /*0080*/ 	.short	0x0000
        /*0082*/ 	.short	0x0000
        /*0084*/ 	.byte	0x00, 0xf5, 0x21, 0x00


	//----- nvinfo : EIATTR_SPARSE_MMA_MASK
	.align		4
.L_137:
        /*0088*/ 	.byte	0x03, 0x50
        /*008a*/ 	.short	0x0000


	//----- nvinfo : EIATTR_MAXREG_COUNT
	.align		4
        /*008c*/ 	.byte	0x03, 0x1b
        /*008e*/ 	.short	0x00ff


	//----- nvinfo : EIATTR_MERCURY_ISA_VERSION
	.align		4
        /*0090*/ 	.byte	0x03, 0x5f
        /*0092*/ 	.short	0x0101


	//----- nvinfo : EIATTR_VRC_CTA_INIT_COUNT
	.align		4
        /*0094*/ 	.byte	0x02, 0x4a
	.zero		1
	.zero		1


	//----- nvinfo : EIATTR_EXIT_INSTR_OFFSETS
	.align		4
        /*0098*/ 	.byte	0x04, 0x1c
        /*009a*/ 	.short	(.L_139 - .L_138)


	//   ....[0]....
.L_138:
        /*009c*/ 	.word	0x00000070


	//   ....[1]....
        /*00a0*/ 	.word	0x000004d0


	//   ....[2]....
        /*00a4*/ 	.word	0x00000540


	//----- nvinfo : EIATTR_CRS_STACK_SIZE
	.align		4
.L_139:
        /*00a8*/ 	.byte	0x04, 0x1e
        /*00aa*/ 	.short	(.L_141 - .L_140)
.L_140:
        /*00ac*/ 	.word	0x00000000


	//----- nvinfo : EIATTR_CBANK_PARAM_SIZE
	.align		4
.L_141:
        /*00b0*/ 	.byte	0x03, 0x19
        /*00b2*/ 	.short	0x0030


	//----- nvinfo : EIATTR_PARAM_CBANK
	.align		4
        /*00b4*/ 	.byte	0x04, 0x0a
        /*00b6*/ 	.short	(.L_143 - .L_142)
	.align		4
.L_142:
        /*00b8*/ 	.word	index@(.nv.constant0._Z25voxelize_occupancy_kernelPKfPii6float3fiii)
        /*00bc*/ 	.short	0x0380
        /*00be*/ 	.short	0x0030


	//----- nvinfo : EIATTR_SW_WAR
	.align		4
.L_143:
        /*00c0*/ 	.byte	0x04, 0x36
        /*00c2*/ 	.short	(.L_145 - .L_144)
.L_144:
        /*00c4*/ 	.word	0x00000008
.L_145:


//--------------------- .nv.info._Z21voxelize_count_kernelPKfPii6float3fiii --------------------------
	.section	.nv.info._Z21voxelize_count_kernelPKfPii6float3fiii,"",@"SHT_CUDA_INFO"
	.sectionflags	@""
	.align	4


	//----- nvinfo : EIATTR_CUDA_API_VERSION
	.align		4
        /*0000*/ 	.byte	0x04, 0x37
        /*0002*/ 	.short	(.L_147 - .L_146)
.L_146:
        /*0004*/ 	.word	0x00000082


	//----- nvinfo : EIATTR_KPARAM_INFO
	.align		4
.L_147:
        /*0008*/ 	.byte	0x04, 0x17
        /*000a*/ 	.short	(.L_149 - .L_148)
.L_148:
        /*000c*/ 	.word	0x00000000
        /*0010*/ 	.short	0x0007
        /*0012*/ 	.short	0x002c
        /*0014*/ 	.byte	0x00, 0xf0, 0x11, 0x00


	//----- nvinfo : EIATTR_KPARAM_INFO
	.align		4
.L_149:
        /*0018*/ 	.byte	0x04, 0x17
        /*001a*/ 	.short	(.L_151 - .L_150)
.L_150:
        /*001c*/ 	.word	0x00000000
        /*0020*/ 	.short	0x0006
        /*0022*/ 	.short	0x0028
        /*0024*/ 	.byte	0x00, 0xf0, 0x11, 0x00


	//----- nvinfo : EIATTR_KPARAM_INFO
	.align		4
.L_151:
        /*0028*/ 	.byte	0x04, 0x17
        /*002a*/ 	.short	(.L_153 - .L_152)
.L_152:
        /*002c*/ 	.word	0x00000000
        /*0030*/ 	.short	0x0005
        /*0032*/ 	.short	0x0024
        /*0034*/ 	.byte	0x00, 0xf0, 0x11, 0x00


	//----- nvinfo : EIATTR_KPARAM_INFO
	.align		4
.L_153:
        /*0038*/ 	.byte	0x04, 0x17
        /*003a*/ 	.short	(.L_155 - .L_154)
.L_154:
        /*003c*/ 	.word	0x00000000
        /*0040*/ 	.short	0x0004
        /*0042*/ 	.short	0x0020
        /*0044*/ 	.byte	0x00, 0xf0, 0x11, 0x00


	//----- nvinfo : EIATTR_KPARAM_INFO
	.align		4
.L_155:
        /*0048*/ 	.byte	0x04, 0x17
        /*004a*/ 	.short	(.L_157 - .L_156)
.L_156:
        /*004c*/ 	.word	0x00000000
        /*0050*/ 	.short	0x0003
        /*0052*/ 	.short	0x0014
        /*0054*/ 	.byte	0x00, 0xf0, 0x31, 0x00


	//----- nvinfo : EIATTR_KPARAM_INFO
	.align		4
.L_157:
        /*0058*/ 	.byte	0x04, 0x17
        /*005a*/ 	.short	(.L_159 - .L_158)
.L_158:
        /*005c*/ 	.word	0x00000000
        /*0060*/ 	.short	0x0002
        /*0062*/ 	.short	0x0010
        /*0064*/ 	.byte	0x00, 0xf0, 0x11, 0x00


	//----- nvinfo : EIATTR_KPARAM_INFO
	.align		4
.L_159:
        /*0068*/ 	.byte	0x04, 0x17
        /*006a*/ 	.short	(.L_161 - .L_160)
.L_160:
        /*006c*/ 	.word	0x00000000
        /*0070*/ 	.short	0x0001
        /*0072*/ 	.short	0x0008
        /*0074*/ 	.byte	0x00, 0xf5, 0x21, 0x00


	//----- nvinfo : EIATTR_KPARAM_INFO
	.align		4
.L_161:
        /*0078*/ 	.byte	0x04, 0x17
        /*007a*/ 	.short	(.L_163 - .L_162)
.L_162:
        /*007c*/ 	.word	0x00000000
        /*0080*/ 	.short	0x0000
        /*0082*/ 	.short	0x0000
        /*0084*/ 	.byte	0x00, 0xf5, 0x21, 0x00


	//----- nvinfo : EIATTR_SPARSE_MMA_MASK
	.align		4
.L_163:
        /*0088*/ 	.byte	0x03, 0x50
        /*008a*/ 	.short	0x0000


	//----- nvinfo : EIATTR_MAXREG_COUNT
	.align		4
        /*008c*/ 	.byte	0x03, 0x1b
        /*008e*/ 	.short	0x00ff


	//----- nvinfo : EIATTR_MERCURY_ISA_VERSION
	.align		4
        /*0090*/ 	.byte	0x03, 0x5f
        /*0092*/ 	.short	0x0101


	//----- nvinfo : EIATTR_VRC_CTA_INIT_COUNT
	.align		4
        /*0094*/ 	.byte	0x02, 0x4a
	.zero		1
	.zero		1


	//----- nvinfo : EIATTR_EXIT_INSTR_OFFSETS
	.align		4
        /*0098*/ 	.byte	0x04, 0x1c
        /*009a*/ 	.short	(.L_165 - .L_164)


	//   ....[0]....
.L_164:
        /*009c*/ 	.word	0x00000070


	//   ....[1]....
        /*00a0*/ 	.word	0x000004d0


	//   ....[2]....
        /*00a4*/ 	.word	0x00000540


	//----- nvinfo : EIATTR_CRS_STACK_SIZE
	.align		4
.L_165:
        /*00a8*/ 	.byte	0x04, 0x1e
        /*00aa*/ 	.short	(.L_167 - .L_166)
.L_166:
        /*00ac*/ 	.word	0x00000000


	//----- nvinfo : EIATTR_CBANK_PARAM_SIZE
	.align		4
.L_167:
        /*00b0*/ 	.byte	0x03, 0x19
        /*00b2*/ 	.short	0x0030


	//----- nvinfo : EIATTR_PARAM_CBANK
	.align		4
        /*00b4*/ 	.byte	0x04, 0x0a
        /*00b6*/ 	.short	(.L_169 - .L_168)
	.align		4
.L_168:
        /*00b8*/ 	.word	index@(.nv.constant0._Z21voxelize_count_kernelPKfPii6float3fiii)
        /*00bc*/ 	.short	0x0380
        /*00be*/ 	.short	0x0030


	//----- nvinfo : EIATTR_SW_WAR
	.align		4
.L_169:
        /*00c0*/ 	.byte	0x04, 0x36
        /*00c2*/ 	.short	(.L_171 - .L_170)
.L_170:
        /*00c4*/ 	.word	0x00000008
.L_171:


//--------------------- .nv.callgraph             --------------------------
	.section	.nv.callgraph,"",@"SHT_CUDA_CALLGRAPH"
	.align	4
	.sectionentsize	8
	.align		4
        /*0000*/ 	.word	0x00000000
	.align		4
        /*0004*/ 	.word	0xffffffff
	.align		4
        /*0008*/ 	.word	0x00000000
	.align		4
        /*000c*/ 	.word	0xfffffffe
	.align		4
        /*0010*/ 	.word	0x00000000
	.align		4
        /*0014*/ 	.word	0xfffffffd
	.align		4
        /*0018*/ 	.word	0x00000000
	.align		4
        /*001c*/ 	.word	0xfffffffc


//--------------------- .text._Z19voxelize_max_kernelPKfS0_Pfii6float3fiii --------------------------
	.section	.text._Z19voxelize_max_kernelPKfS0_Pfii6float3fiii,"ax",@progbits
	.align	128
        .global         _Z19voxelize_max_kernelPKfS0_Pfii6float3fiii
        .type           _Z19voxelize_max_kernelPKfS0_Pfii6float3fiii,@function
        .size           _Z19voxelize_max_kernelPKfS0_Pfii6float3fiii,(.L_x_96 - _Z19voxelize_max_kernelPKfS0_Pfii6float3fiii)
        .other          _Z19voxelize_max_kernelPKfS0_Pfii6float3fiii,@"STO_CUDA_ENTRY STV_DEFAULT"
_Z19voxelize_max_kernelPKfS0_Pfii6float3fiii:
.text._Z19voxelize_max_kernelPKfS0_Pfii6float3fiii:
[----:B------:R-:W-:Y:S01]  /*0000*/  LDC R1, c[0x0][0x37c] ;  /* 0x0000df00ff017b82 */ /* 0x000fe20000000800 */
[----:B------:R-:W0:Y:S07]  /*0010*/  S2R R0, SR_TID.X ;  /* 0x0000000000007919 */ /* 0x000e2e0000002100 */
[----:B------:R-:W0:Y:S01]  /*0020*/  S2UR UR4, SR_CTAID.X ;  /* 0x00000000000479c3 */ /* 0x000e220000002500 */
[----:B------:R-:W1:Y:S07]  /*0030*/  LDCU UR5, c[0x0][0x398] ;  /* 0x00007300ff0577ac */ /* 0x000e6e0008000800 */
[----:B------:R-:W0:Y:S02]  /*0040*/  LDC R3, c[0x0][0x360] ;  /* 0x0000d800ff037b82 */ /* 0x000e240000000800 */
[----:B0-----:R-:W-:-:S05]  /*0050*/  IMAD R3, R3, UR4, R0 ;  /* 0x0000000403037c24 */ /* 0x001fca000f8e0200 */
[----:B-1----:R-:W-:-:S13]  /*0060*/  ISETP.GE.AND P0, PT, R3, UR5, PT ;  /* 0x0000000503007c0c */ /* 0x002fda000bf06270 */
[----:B------:R-:W-:Y:S05]  /*0070*/  @P0 EXIT ;  /* 0x000000000000094d */ /* 0x000fea0003800000 */
[----:B------:R-:W0:Y:S01]  /*0080*/  LDC.64 R6, c[0x0][0x380] ;  /* 0x0000e000ff067b82 */ /* 0x000e220000000a00 */
[----:B------:R-:W1:Y:S01]  /*0090*/  LDCU.64 UR4, c[0x0][0x358] ;  /* 0x00006b00ff0477ac */ /* 0x000e620008000a00 */
[----:B------:R-:W-:Y:S01]  /*00a0*/  IMAD R5, R3, 0x3, RZ ;  /* 0x0000000303057824 */ /* 0x000fe200078e02ff */
[----:B------:R-:W2:Y:S05]  /*00b0*/  LDCU UR6, c[0x0][0x3a0] ;  /* 0x00007400ff0677ac */ /* 0x000eaa0008000800 */
[----:B------:R-:W3:Y:S01]  /*00c0*/  LDC R11, c[0x0][0x3ac] ;  /* 0x0000eb00ff0b7b82 */ /* 0x000ee20000000800 */
[----:B0-----:R-:W-:-:S05]  /*00d0*/  IMAD.WIDE R6, R5, 0x4, R6 ;  /* 0x0000000405067825 */ /* 0x001fca00078e0206 */
[----:B-1----:R-:W2:Y:S01]  /*00e0*/  LDG.E.CONSTANT R2, desc[UR4][R6.64] ;  /* 0x0000000406027981 */ /* 0x002ea2000c1e9900 */
[----:B---3--:R-:W0:Y:S01]  /*00f0*/  MUFU.RCP R8, R11 ;  /* 0x0000000b00087308 */ /* 0x008e220000001000 */
[----:B------:R-:W1:Y:S01]  /*0100*/  LDC R0, c[0x0][0x3ac] ;  /* 0x0000eb00ff007b82 */ /* 0x000e620000000800 */
[----:B------:R-:W-:Y:S01]  /*0110*/  BSSY.RECONVERGENT B0, `(.L_x_0) ;  /* 0x000000e000007945 */ /* 0x000fe20003800200 */
[----:B------:R-:W5:Y:S04]  /*0120*/  LDG.E.CONSTANT R4, desc[UR4][R6.64+0x4] ;  /* 0x0000040406047981 */ /* 0x000f68000c1e9900 */
[----:B------:R3:W5:Y:S01]  /*0130*/  LDG.E.CONSTANT R5, desc[UR4][R6.64+0x8] ;  /* 0x0000080406057981 */ /* 0x000762000c1e9900 */
[----:B0-----:R-:W-:-:S04]  /*0140*/  FFMA R9, R8, -R11, 1 ;  /* 0x3f80000008097423 */ /* 0x001fc8000000080b */
[----:B------:R-:W-:Y:S01]  /*0150*/  FFMA R9, R8, R9, R8 ;  /* 0x0000000908097223 */ /* 0x000fe20000000008 */
[----:B--2---:R-:W-:-:S04]  /*0160*/  FADD R2, R2, -UR6 ;  /* 0x8000000602027e21 */ /* 0x004fc80008000000 */
[----:B------:R-:W0:Y:S01]  /*0170*/  FCHK P0, R2, R11 ;  /* 0x0000000b02007302 */ /* 0x000e220000000000 */
[----:B------:R-:W-:-:S04]  /*0180*/  FFMA R8, R2, R9, RZ ;  /* 0x0000000902087223 */ /* 0x000fc800000000ff */
[----:B------:R-:W-:-:S04]  /*0190*/  FFMA R10, R8, -R11, R2 ;  /* 0x8000000b080a7223 */ /* 0x000fc80000000002 */
[----:B---3--:R-:W-:Y:S01]  /*01a0*/  FFMA R6, R9, R10, R8 ;  /* 0x0000000a09067223 */ /* 0x008fe20000000008 */
[----:B01----:R-:W-:Y:S06]  /*01b0*/  @!P0 BRA `(.L_x_1) ;  /* 0x00000000000c8947 */ /* 0x003fec0003800000 */
[----:B------:R-:W-:-:S07]  /*01c0*/  MOV R8, 0x1e0 ;  /* 0x000001e000087802 */ /* 0x000fce0000000f00 */
[----:B-----5:R-:W-:Y:S05]  /*01d0*/  CALL.REL.NOINC `($__internal_0_$__cuda_sm3x_div_rn_noftz_f32_slowpath) ;  /* 0x00000008009c7944 */ /* 0x020fea0003c00000 */
[----:B------:R-:W-:-:S07]  /*01e0*/  IMAD.MOV.U32 R6, RZ, RZ, R2 ;  /* 0x000000ffff067224 */ /* 0x000fce00078e0002 */
.L_x_1:
[----:B------:R-:W-:Y:S05]  /*01f0*/  BSYNC.RECONVERGENT B0 ;  /* 0x0000000000007941 */ /* 0x000fea0003800200 */
.L_x_0:
[----:B------:R-:W0:Y:S01]  /*0200*/  LDC R8, c[0x0][0x3ac] ;  /* 0x0000eb00ff087b82 */ /* 0x000e220000000800 */
[----:B------:R-:W1:Y:S01]  /*0210*/  LDCU UR6, c[0x0][0x3a4] ;  /* 0x00007480ff0677ac */ /* 0x000e620008000800 */
[----:B------:R-:W-:Y:S01]  /*0220*/  F2I.FLOOR.NTZ R6, R6 ;  /* 0x0000000600067305 */ /* 0x000fe20000207100 */
[----:B------:R-:W-:Y:S01]  /*0230*/  BSSY.RECONVERGENT B0, `(.L_x_2) ;  /* 0x000000e000007945 */ /* 0x000fe20003800200 */
[----:B-1---5:R-:W-:-:S06]  /*0240*/  FADD R7, R4, -UR6 ;  /* 0x8000000604077e21 */ /* 0x022fcc0008000000 */
[----:B0-----:R-:W0:Y:S08]  /*0250*/  MUFU.RCP R9, R8 ;  /* 0x0000000800097308 */ /* 0x001e300000001000 */
[----:B------:R-:W1:Y:S01]  /*0260*/  FCHK P0, R7, R8 ;  /* 0x0000000807007302 */ /* 0x000e620000000000 */
[----:B0-----:R-:W-:-:S04]  /*0270*/  FFMA R2, R9, -R8, 1 ;  /* 0x3f80000009027423 */ /* 0x001fc80000000808 */
[----:B------:R-:W-:-:S04]  /*0280*/  FFMA R2, R9, R2, R9 ;  /* 0x0000000209027223 */ /* 0x000fc80000000009 */
[----:B------:R-:W-:-:S04]  /*0290*/  FFMA R4, R2, R7, RZ ;  /* 0x0000000702047223 */ /* 0x000fc800000000ff */
[----:B------:R-:W-:-:S04]  /*02a0*/  FFMA R9, R4, -R8, R7 ;  /* 0x8000000804097223 */ /* 0x000fc80000000007 */
[----:B------:R-:W-:Y:S01]  /*02b0*/  FFMA R4, R2, R9, R4 ;  /* 0x0000000902047223 */ /* 0x000fe20000000004 */
[----:B-1----:R-:W-:Y:S06]  /*02c0*/  @!P0 BRA `(.L_x_3) ;  /* 0x0000000000108947 */ /* 0x002fec0003800000 */
[----:B------:R-:W-:Y:S01]  /*02d0*/  IMAD.MOV.U32 R2, RZ, RZ, R7 ;  /* 0x000000ffff027224 */ /* 0x000fe200078e0007 */
[----:B------:R-:W-:-:S07]  /*02e0*/  MOV R8, 0x300 ;  /* 0x0000030000087802 */ /* 0x000fce0000000f00 */
[----:B------:R-:W-:Y:S05]  /*02f0*/  CALL.REL.NOINC `($__internal_0_$__cuda_sm3x_div_rn_noftz_f32_slowpath) ;  /* 0x0000000800547944 */ /* 0x000fea0003c00000 */
[----:B------:R-:W-:-:S07]  /*0300*/  IMAD.MOV.U32 R4, RZ, RZ, R2 ;  /* 0x000000ffff047224 */ /* 0x000fce00078e0002 */
.L_x_3:
[----:B------:R-:W-:Y:S05]  /*0310*/  BSYNC.RECONVERGENT B0 ;  /* 0x0000000000007941 */ /* 0x000fea0003800200 */
.L_x_2:
[----:B------:R-:W0:Y:S01]  /*0320*/  LDC.64 R8, c[0x0][0x3a8] ;  /* 0x0000ea00ff087b82 */ /* 0x000e220000000a00 */
[----:B------:R-:W-:Y:S01]  /*0330*/  F2I.FLOOR.NTZ R7, R4 ;  /* 0x0000000400077305 */ /* 0x000fe20000207100 */
[----:B------:R-:W-:Y:S07]  /*0340*/  BSSY.RECONVERGENT B0, `(.L_x_4) ;  /* 0x000000d000007945 */ /* 0x000fee0003800200 */
[----:B0-----:R-:W0:Y:S01]  /*0350*/  MUFU.RCP R2, R9 ;  /* 0x0000000900027308 */ /* 0x001e220000001000 */
[----:B------:R-:W-:-:S07]  /*0360*/  FADD R8, R5, -R8 ;  /* 0x8000000805087221 */ /* 0x000fce0000000000 */
        /* <DEDUP_REMOVED lines=10> */
.L_x_5:
[----:B------:R-:W-:Y:S05]  /*0410*/  BSYNC.RECONVERGENT B0 ;  /* 0x0000000000007941 */ /* 0x000fea0003800200 */
.L_x_4:
[----:B------:R-:W0:Y:S01]  /*0420*/  LDCU.64 UR6, c[0x0][0x3b0] ;  /* 0x00007600ff0677ac */ /* 0x000e220008000a00 */
[----:B------:R-:W1:Y:S01]  /*0430*/  F2I.FLOOR.NTZ R2, R2 ;  /* 0x0000000200027305 */ /* 0x000e620000207100 */
[----:B------:R-:W1:Y:S01]  /*0440*/  LDCU UR8, c[0x0][0x3b8] ;  /* 0x00007700ff0877ac */ /* 0x000e620008000800 */
[----:B0-----:R-:W-:Y:S02]  /*0450*/  ISETP.GE.AND P0, PT, R6, UR6, PT ;  /* 0x0000000606007c0c */ /* 0x001fe4000bf06270 */
[C---:B------:R-:W-:Y:S02]  /*0460*/  ISETP.GE.AND P2, PT, R7.reuse, UR7, PT ;  /* 0x0000000707007c0c */ /* 0x040fe4000bf46270 */
[----:B-1----:R-:W-:Y:S02]  /*0470*/  ISETP.GE.AND P1, PT, R2, UR8, PT ;  /* 0x0000000802007c0c */ /* 0x002fe4000bf26270 */
[----:B------:R-:W-:Y:S02]  /*0480*/  ISETP.LT.OR P0, PT, R6, RZ, P0 ;  /* 0x000000ff0600720c */ /* 0x000fe40000701670 */
[----:B------:R-:W-:-:S02]  /*0490*/  ISETP.LT.OR P2, PT, R7, RZ, P2 ;  /* 0x000000ff0700720c */ /* 0x000fc40001741670 */
[----:B------:R-:W-:-:S04]  /*04a0*/  ISETP.LT.OR P1, PT, R2, RZ, P1 ;  /* 0x000000ff0200720c */ /* 0x000fc80000f21670 */
[----:B------:R-:W-:-:S13]  /*04b0*/  PLOP3.LUT P0, PT, P1, P0, P2, 0xfe, 0x0 ;  /* 0x000000000000781c */ /* 0x000fda0000f01f26 */
[----:B------:R-:W-:Y:S05]  /*04c0*/  @P0 EXIT ;  /* 0x000000000000094d */ /* 0x000fea0003800000 */
[----:B------:R-:W0:Y:S01]  /*04d0*/  LDC R4, c[0x0][0x39c] ;  /* 0x0000e700ff047b82 */ /* 0x000e220000000800 */
[----:B------:R-:W-:-:S04]  /*04e0*/  IMAD R7, R2, UR7, R7 ;  /* 0x0000000702077c24 */ /* 0x000fc8000f8e0207 */
[----:B------:R-:W-:Y:S01]  /*04f0*/  IMAD R7, R7, UR6, R6 ;  /* 0x0000000607077c24 */ /* 0x000fe2000f8e0206 */
[----:B0-----:R-:W-:-:S13]  /*0500*/  ISETP.GE.AND P0, PT, R4, 0x1, PT ;  /* 0x000000010400780c */ /* 0x001fda0003f06270 */
[----:B------:R-:W-:Y:S05]  /*0510*/  @!P0 EXIT ;  /* 0x000000000000894d */ /* 0x000fea0003800000 */
[C---:B------:R-:W-:Y:S01]  /*0520*/  ISETP.GE.U32.AND P0, PT, R4.reuse, 0x10, PT ;  /* 0x000000100400780c */ /* 0x040fe20003f06070 */
[-C--:B------:R-:W-:Y:S02]  /*0530*/  IMAD R0, R3, R4.reuse, RZ ;  /* 0x0000000403007224 */ /* 0x080fe400078e02ff */
[----:B------:R-:W-:Y:S01]  /*0540*/  HFMA2 R3, -RZ, RZ, 0, 0 ;  /* 0x00000000ff037431 */ /* 0x000fe200000001ff */
[----:B------:R-:W-:Y:S01]  /*0550*/  LOP3.LUT P1, R18, R4, 0xf, RZ, 0xc0, !PT ;  /* 0x0000000f04127812 */ /* 0x000fe2000782c0ff */
[----:B------:R-:W-:-:S08]  /*0560*/  IMAD R2, R7, R4, RZ ;  /* 0x0000000407027224 */ /* 0x000fd000078e02ff */
[----:B------:R-:W-:Y:S05]  /*0570*/  @!P0 BRA `(.L_x_6) ;  /* 0x0000000000b48947 */ /* 0x000fea0003800000 */
[----:B------:R-:W-:Y:S01]  /*0580*/  LOP3.LUT R3, R4, 0x7ffffff0, RZ, 0xc0, !PT ;  /* 0x7ffffff004037812 */ /* 0x000fe200078ec0ff */
[----:B------:R-:W-:Y:S02]  /*0590*/  IMAD.MOV.U32 R10, RZ, RZ, R2 ;  /* 0x000000ffff0a7224 */ /* 0x000fe400078e0002 */
[----:B------:R-:W-:Y:S02]  /*05a0*/  IMAD.MOV.U32 R5, RZ, RZ, R0 ;  /* 0x000000ffff057224 */ /* 0x000fe400078e0000 */
[----:B------:R-:W-:-:S07]  /*05b0*/  IMAD.MOV R11, RZ, RZ, -R3 ;  /* 0x000000ffff0b7224 */ /* 0x000fce00078e0a03 */
.L_x_7:
[----:B------:R-:W0:Y:S08]  /*05c0*/  LDC.64 R6, c[0x0][0x388] ;  /* 0x0000e200ff067b82 */ /* 0x000e300000000a00 */
[----:B-1----:R-:W1:Y:S01]  /*05d0*/  LDC.64 R8, c[0x0][0x390] ;  /* 0x0000e400ff087b82 */ /* 0x002e620000000a00 */
[----:B0-----:R-:W-:-:S05]  /*05e0*/  IMAD.WIDE R6, R5, 0x4, R6 ;  /* 0x0000000405067825 */ /* 0x001fca00078e0206 */
[----:B------:R-:W2:Y:S01]  /*05f0*/  LDG.E.CONSTANT R13, desc[UR4][R6.64] ;  /* 0x00000004060d7981 */ /* 0x000ea2000c1e9900 */
[----:B-1----:R-:W-:-:S03]  /*0600*/  IMAD.WIDE R8, R10, 0x4, R8 ;  /* 0x000000040a087825 */ /* 0x002fc600078e0208 */
[----:B------:R-:W3:Y:S04]  /*0610*/  LDG.E.CONSTANT R15, desc[UR4][R6.64+0x4] ;  /* 0x00000404060f7981 */ /* 0x000ee8000c1e9900 */
[----:B------:R-:W4:Y:S04]  /*0620*/  LDG.E.CONSTANT R17, desc[UR4][R6.64+0x8] ;  /* 0x0000080406117981 */ /* 0x000f28000c1e9900 */
[----:B------:R-:W5:Y:S04]  /*0630*/  LDG.E.CONSTANT R19, desc[UR4][R6.64+0xc] ;  /* 0x00000c0406137981 */ /* 0x000f68000c1e9900 */
        /* <DEDUP_REMOVED lines=11> */
[----:B--2---:R0:W-:Y:S01]  /*06f0*/  REDG.E.MAX.S32.STRONG.GPU desc[UR4][R8.64], R13 ;  /* 0x0000000d0800798e */ /* 0x0041e2000d12e304 */
[----:B------:R-:W-:-:S03]  /*0700*/  IADD3 R11, PT, PT, R11, 0x10, RZ ;  /* 0x000000100b0b7810 */ /* 0x000fc60007ffe0ff */
[----:B---3--:R1:W-:Y:S04]  /*0710*/  REDG.E.MAX.S32.STRONG.GPU desc[UR4][R8.64+0x4], R15 ;  /* 0x0000040f0800798e */ /* 0x0083e8000d12e304 */
[----:B0-----:R-:W2:Y:S01]  /*0720*/  LDG.E.CONSTANT R13, desc[UR4][R6.64+0x34] ;  /* 0x00003404060d7981 */ /* 0x001ea2000c1e9900 */
[----:B------:R-:W-:-:S03]  /*0730*/  ISETP.NE.AND P0, PT, R11, RZ, PT ;  /* 0x000000ff0b00720c */ /* 0x000fc60003f05270 */
[----:B----4-:R1:W-:Y:S04]  /*0740*/  REDG.E.MAX.S32.STRONG.GPU desc[UR4][R8.64+0x8], R17 ;  /* 0x000008110800798e */ /* 0x0103e8000d12e304 */
[----:B-----5:R1:W-:Y:S04]  /*0750*/  REDG.E.MAX.S32.STRONG.GPU desc[UR4][R8.64+0xc], R19 ;  /* 0x00000c130800798e */ /* 0x0203e8000d12e304 */
[----:B------:R1:W-:Y:S04]  /*0760*/  REDG.E.MAX.S32.STRONG.GPU desc[UR4][R8.64+0x10], R21 ;  /* 0x000010150800798e */ /* 0x0003e8000d12e304 */
[----:B------:R1:W-:Y:S04]  /*0770*/  REDG.E.MAX.S32.STRONG.GPU desc[UR4][R8.64+0x14], R23 ;  /* 0x000014170800798e */ /* 0x0003e8000d12e304 */
[----:B------:R1:W-:Y:S04]  /*0780*/  REDG.E.MAX.S32.STRONG.GPU desc[UR4][R8.64+0x18], R25 ;  /* 0x000018190800798e */ /* 0x0003e8000d12e304 */
[----:B------:R1:W-:Y:S04]  /*0790*/  REDG.E.MAX.S32.STRONG.GPU desc[UR4][R8.64+0x1c], R27 ;  /* 0x00001c1b0800798e */ /* 0x0003e8000d12e304 */
[----:B------:R1:W-:Y:S04]  /*07a0*/  REDG.E.MAX.S32.STRONG.GPU desc[UR4][R8.64+0x20], R29 ;  /* 0x0000201d0800798e */ /* 0x0003e8000d12e304 */
[----:B------:R1:W-:Y:S04]  /*07b0*/  REDG.E.MAX.S32.STRONG.GPU desc[UR4][R8.64+0x24], R12 ;  /* 0x0000240c0800798e */ /* 0x0003e8000d12e304 */
[----:B------:R1:W-:Y:S04]  /*07c0*/  REDG.E.MAX.S32.STRONG.GPU desc[UR4][R8.64+0x28], R14 ;  /* 0x0000280e0800798e */ /* 0x0003e8000d12e304 */
[----:B------:R1:W-:Y:S04]  /*07d0*/  REDG.E.MAX.S32.STRONG.GPU desc[UR4][R8.64+0x2c], R16 ;  /* 0x00002c100800798e */ /* 0x0003e8000d12e304 */
[----:B------:R1:W-:Y:S01]  /*07e0*/  REDG.E.MAX.S32.STRONG.GPU desc[UR4][R8.64+0x30], R20 ;  /* 0x000030140800798e */ /* 0x0003e2000d12e304 */
[----:B------:R-:W-:-:S02]  /*07f0*/  VIADD R5, R5, 0x10 ;  /* 0x0000001005057836 */ /* 0x000fc40000000000 */
[----:B------:R-:W-:Y:S01]  /*0800*/  VIADD R10, R10, 0x10 ;  /* 0x000000100a0a7836 */ /* 0x000fe20000000000 */
[----:B--2---:R1:W-:Y:S04]  /*0810*/  REDG.E.MAX.S32.STRONG.GPU desc[UR4][R8.64+0x34], R13 ;  /* 0x0000340d0800798e */ /* 0x0043e8000d12e304 */
[----:B------:R1:W-:Y:S04]  /*0820*/  REDG.E.MAX.S32.STRONG.GPU desc[UR4][R8.64+0x38], R22 ;  /* 0x000038160800798e */ /* 0x0003e8000d12e304 */
[----:B------:R1:W-:Y:S01]  /*0830*/  REDG.E.MAX.S32.STRONG.GPU desc[UR4][R8.64+0x3c], R24 ;  /* 0x00003c180800798e */ /* 0x0003e2000d12e304 */
[----:B------:R-:W-:Y:S05]  /*0840*/  @P0 BRA `(.L_x_7) ;  /* 0xfffffffc005c0947 */ /* 0x000fea000383ffff */
.L_x_6:
[----:B------:R-:W-:Y:S05]  /*0850*/  @!P1 EXIT ;  /* 0x000000000000994d */ /* 0x000fea0003800000 */
[----:B------:R-:W-:Y:S02]  /*0860*/  ISETP.GE.U32.AND P0, PT, R18, 0x8, PT ;  /* 0x000000081200780c */ /* 0x000fe40003f06070 */
[----:B-1----:R-:W-:-:S04]  /*0870*/  LOP3.LUT R12, R4, 0x7, RZ, 0xc0, !PT ;  /* 0x00000007040c7812 */ /* 0x002fc800078ec0ff */
[----:B------:R-:W-:-:S07]  /*0880*/  ISETP.NE.AND P1, PT, R12, RZ, PT ;  /* 0x000000ff0c00720c */ /* 0x000fce0003f25270 */
[----:B------:R-:W-:Y:S06]  /*0890*/  @!P0 BRA `(.L_x_8) ;  /* 0x00000000005c8947 */ /* 0x000fec0003800000 */
[----:B------:R-:W0:Y:S01]  /*08a0*/  LDC.64 R8, c[0x0][0x388] ;  /* 0x0000e200ff087b82 */ /* 0x000e220000000a00 */
[----:B------:R-:W-:-:S07]  /*08b0*/  IMAD.IADD R5, R0, 0x1, R3 ;  /* 0x0000000100057824 */ /* 0x000fce00078e0203 */
[----:B------:R-:W1:Y:S01]  /*08c0*/  LDC.64 R6, c[0x0][0x390] ;  /* 0x0000e400ff067b82 */ /* 0x000e620000000a00 */
[----:B0-----:R-:W-:-:S05]  /*08d0*/  IMAD.WIDE R8, R5, 0x4, R8 ;  /* 0x0000000405087825 */ /* 0x001fca00078e0208 */
[----:B------:R-:W2:Y:S04]  /*08e0*/  LDG.E.CONSTANT R5, desc[UR4][R8.64] ;  /* 0x0000000408057981 */ /* 0x000ea8000c1e9900 */
[----:B------:R-:W3:Y:S04]  /*08f0*/  LDG.E.CONSTANT R13, desc[UR4][R8.64+0x4] ;  /* 0x00000404080d7981 */ /* 0x000ee8000c1e9900 */
[----:B------:R-:W4:Y:S04]  /*0900*/  LDG.E.CONSTANT R15, desc[UR4][R8.64+0x8] ;  /* 0x00000804080f7981 */ /* 0x000f28000c1e9900 */
[----:B------:R-:W5:Y:S04]  /*0910*/  LDG.E.CONSTANT R17, desc[UR4][R8.64+0xc] ;  /* 0x00000c0408117981 */ /* 0x000f68000c1e9900 */
[----:B------:R-:W5:Y:S04]  /*0920*/  LDG.E.CONSTANT R19, desc[UR4][R8.64+0x10] ;  /* 0x0000100408137981 */ /* 0x000f68000c1e9900 */
[----:B------:R-:W5:Y:S04]  /*0930*/  LDG.E.CONSTANT R21, desc[UR4][R8.64+0x14] ;  /* 0x0000140408157981 */ /* 0x000f68000c1e9900 */
[----:B------:R-:W5:Y:S04]  /*0940*/  LDG.E.CONSTANT R23, desc[UR4][R8.64+0x18] ;  /* 0x0000180408177981 */ /* 0x000f68000c1e9900 */
[----:B------:R-:W5:Y:S01]  /*0950*/  LDG.E.CONSTANT R25, desc[UR4][R8.64+0x1c] ;  /* 0x00001c0408197981 */ /* 0x000f62000c1e9900 */
[----:B------:R-:W-:-:S05]  /*0960*/  IADD3 R11, PT, PT, R2, R3, RZ ;  /* 0x00000003020b7210 */ /* 0x000fca0007ffe0ff */
[----:B-1----:R-:W-:-:S05]  /*0970*/  IMAD.WIDE R6, R11, 0x4, R6 ;  /* 0x000000040b067825 */ /* 0x002fca00078e0206 */
[----:B--2---:R0:W-:Y:S04]  /*0980*/  REDG.E.MAX.S32.STRONG.GPU desc[UR4][R6.64], R5 ;  /* 0x000000050600798e */ /* 0x0041e8000d12e304 */
[----:B---3--:R0:W-:Y:S04]  /*0990*/  REDG.E.MAX.S32.STRONG.GPU desc[UR4][R6.64+0x4], R13 ;  /* 0x0000040d0600798e */ /* 0x0081e8000d12e304 */
[----:B----4-:R0:W-:Y:S04]  /*09a0*/  REDG.E.MAX.S32.STRONG.GPU desc[UR4][R6.64+0x8], R15 ;  /* 0x0000080f0600798e */ /* 0x0101e8000d12e304 */
[----:B-----5:R0:W-:Y:S04]  /*09b0*/  REDG.E.MAX.S32.STRONG.GPU desc[UR4][R6.64+0xc], R17 ;  /* 0x00000c110600798e */ /* 0x0201e8000d12e304 */
[----:B------:R0:W-:Y:S04]  /*09c0*/  REDG.E.MAX.S32.STRONG.GPU desc[UR4][R6.64+0x10], R19 ;  /* 0x000010130600798e */ /* 0x0001e8000d12e304 */
[----:B------:R0:W-:Y:S04]  /*09d0*/  REDG.E.MAX.S32.STRONG.GPU desc[UR4][R6.64+0x14], R21 ;  /* 0x000014150600798e */ /* 0x0001e8000d12e304 */
[----:B------:R0:W-:Y:S04]  /*09e0*/  REDG.E.MAX.S32.STRONG.GPU desc[UR4][R6.64+0x18], R23 ;  /* 0x000018170600798e */ /* 0x0001e8000d12e304 */
[----:B------:R0:W-:Y:S01]  /*09f0*/  REDG.E.MAX.S32.STRONG.GPU desc[UR4][R6.64+0x1c], R25 ;  /* 0x00001c190600798e */ /* 0x0001e2000d12e304 */
[----:B------:R-:W-:-:S07]  /*0a00*/  VIADD R3, R3, 0x8 ;  /* 0x0000000803037836 */ /* 0x000fce0000000000 */
.L_x_8:
[----:B------:R-:W-:Y:S05]  /*0a10*/  @!P1 EXIT ;  /* 0x000000000000994d */ /* 0x000fea0003800000 */
[----:B------:R-:W-:Y:S02]  /*0a20*/  ISETP.GE.U32.AND P0, PT, R12, 0x4, PT ;  /* 0x000000040c00780c */ /* 0x000fe40003f06070 */
[----:B------:R-:W-:-:S04]  /*0a30*/  LOP3.LUT R10, R4, 0x3, RZ, 0xc0, !PT ;  /* 0x00000003040a7812 */ /* 0x000fc800078ec0ff */
[----:B------:R-:W-:-:S07]  /*0a40*/  ISETP.NE.AND P1, PT, R10, RZ, PT ;  /* 0x000000ff0a00720c */ /* 0x000fce0003f25270 */
[----:B------:R-:W-:Y:S06]  /*0a50*/  @!P0 BRA `(.L_x_9) ;  /* 0x00000000003c8947 */ /* 0x000fec0003800000 */
[----:B0-----:R-:W0:Y:S01]  /*0a60*/  LDC.64 R4, c[0x0][0x388] ;  /* 0x0000e200ff047b82 */ /* 0x001e220000000a00 */
[----:B------:R-:W-:-:S04]  /*0a70*/  IMAD.IADD R7, R0, 0x1, R3 ;  /* 0x0000000100077824 */ /* 0x000fc800078e0203 */
[----:B0-----:R-:W-:-:S03]  /*0a80*/  IMAD.WIDE R4, R7, 0x4, R4 ;  /* 0x0000000407047825 */ /* 0x001fc600078e0204 */
[----:B------:R-:W0:Y:S02]  /*0a90*/  LDC.64 R6, c[0x0][0x390] ;  /* 0x0000e400ff067b82 */ /* 0x000e240000000a00 */
[----:B------:R-:W2:Y:S04]  /*0aa0*/  LDG.E.CONSTANT R9, desc[UR4][R4.64] ;  /* 0x0000000404097981 */ /* 0x000ea8000c1e9900 */
[----:B------:R-:W3:Y:S04]  /*0ab0*/  LDG.E.CONSTANT R13, desc[UR4][R4.64+0x4] ;  /* 0x00000404040d7981 */ /* 0x000ee8000c1e9900 */
[----:B------:R-:W4:Y:S04]  /*0ac0*/  LDG.E.CONSTANT R15, desc[UR4][R4.64+0x8] ;  /* 0x00000804040f7981 */ /* 0x000f28000c1e9900 */
[----:B------:R-:W5:Y:S01]  /*0ad0*/  LDG.E.CONSTANT R17, desc[UR4][R4.64+0xc] ;  /* 0x00000c0404117981 */ /* 0x000f62000c1e9900 */
[----:B------:R-:W-:-:S04]  /*0ae0*/  IMAD.IADD R11, R2, 0x1, R3 ;  /* 0x00000001020b7824 */ /* 0x000fc800078e0203 */
[----:B0-----:R-:W-:-:S05]  /*0af0*/  IMAD.WIDE R6, R11, 0x4, R6 ;  /* 0x000000040b067825 */ /* 0x001fca00078e0206 */
[----:B--2---:R1:W-:Y:S04]  /*0b00*/  REDG.E.MAX.S32.STRONG.GPU desc[UR4][R6.64], R9 ;  /* 0x000000090600798e */ /* 0x0043e8000d12e304 */
[----:B---3--:R1:W-:Y:S04]  /*0b10*/  REDG.E.MAX.S32.STRONG.GPU desc[UR4][R6.64+0x4], R13 ;  /* 0x0000040d0600798e */ /* 0x0083e8000d12e304 */
[----:B----4-:R1:W-:Y:S04]  /*0b20*/  REDG.E.MAX.S32.STRONG.GPU desc[UR4][R6.64+0x8], R15 ;  /* 0x0000080f0600798e */ /* 0x0103e8000d12e304 */
[----:B-----5:R1:W-:Y:S01]  /*0b30*/  REDG.E.MAX.S32.STRONG.GPU desc[UR4][R6.64+0xc], R17 ;  /* 0x00000c110600798e */ /* 0x0203e2000d12e304 */
[----:B------:R-:W-:-:S07]  /*0b40*/  IADD3 R3, PT, PT, R3, 0x4, RZ ;  /* 0x0000000403037810 */ /* 0x000fce0007ffe0ff */
.L_x_9:
[----:B------:R-:W-:Y:S05]  /*0b50*/  @!P1 EXIT ;  /* 0x000000000000994d */ /* 0x000fea0003800000 */
[----:B-1----:R-:W1:Y:S01]  /*0b60*/  LDC.64 R8, c[0x0][0x388] ;  /* 0x0000e200ff087b82 */ /* 0x002e620000000a00 */
[--C-:B------:R-:W-:Y:S02]  /*0b70*/  IMAD.IADD R11, R2, 0x1, R3.reuse ;  /* 0x00000001020b7824 */ /* 0x100fe400078e0203 */
[----:B0-----:R-:W-:Y:S02]  /*0b80*/  IMAD.IADD R13, R0, 0x1, R3 ;  /* 0x00000001000d7824 */ /* 0x001fe400078e0203 */
[----:B------:R-:W-:-:S03]  /*0b90*/  IMAD.MOV R10, RZ, RZ, -R10 ;  /* 0x000000ffff0a7224 */ /* 0x000fc600078e0a0a */
[----:B------:R-:W0:Y:S04]  /*0ba0*/  LDC.64 R6, c[0x0][0x390] ;  /* 0x0000e400ff067b82 */ /* 0x000e280000000a00 */
.L_x_10:
[----:B-12---:R-:W-:-:S06]  /*0bb0*/  IMAD.WIDE R4, R13, 0x4, R8 ;  /* 0x000000040d047825 */ /* 0x006fcc00078e0208 */
[----:B------:R-:W2:Y:S01]  /*0bc0*/  LDG.E.CONSTANT R5, desc[UR4][R4.64] ;  /* 0x0000000404057981 */ /* 0x000ea2000c1e9900 */
[----:B------:R-:W-:Y:S01]  /*0bd0*/  IADD3 R10, PT, PT, R10, 0x1, RZ ;  /* 0x000000010a0a7810 */ /* 0x000fe20007ffe0ff */
[----:B0-----:R-:W-:-:S03]  /*0be0*/  IMAD.WIDE R2, R11, 0x4, R6 ;  /* 0x000000040b027825 */ /* 0x001fc600078e0206 */
[----:B------:R-:W-:Y:S01]  /*0bf0*/  ISETP.NE.AND P0, PT, R10, RZ, PT ;  /* 0x000000ff0a00720c */ /* 0x000fe20003f05270 */
[----:B------:R-:W-:Y:S02]  /*0c00*/  VIADD R11, R11, 0x1 ;  /* 0x000000010b0b7836 */ /* 0x000fe40000000000 */
[----:B------:R-:W-:Y:S01]  /*0c10*/  VIADD R13, R13, 0x1 ;  /* 0x000000010d0d7836 */ /* 0x000fe20000000000 */
[----:B--2---:R2:W-:Y:S09]  /*0c20*/  REDG.E.MAX.S32.STRONG.GPU desc[UR4][R2.64], R5 ;  /* 0x000000050200798e */ /* 0x0045f2000d12e304 */
[----:B------:R-:W-:Y:S05]  /*0c30*/  @P0 BRA `(.L_x_10) ;  /* 0xfffffffc00dc0947 */ /* 0x000fea000383ffff */
[----:B------:R-:W-:Y:S05]  /*0c40*/  EXIT ;  /* 0x000000000000794d */ /* 0x000fea0003800000 */
        .weak           $__internal_0_$__cuda_sm3x_div_rn_noftz_f32_slowpath
        .type           $__internal_0_$__cuda_sm3x_div_rn_noftz_f32_slowpath,@function
        .size           $__internal_0_$__cuda_sm3x_div_rn_noftz_f32_slowpath,(.L_x_96 - $__internal_0_$__cuda_sm3x_div_rn_noftz_f32_slowpath)
$__internal_0_$__cuda_sm3x_div_rn_noftz_f32_slowpath:
[----:B------:R-:W-:Y:S01]  /*0c50*/  SHF.R.U32.HI R10, RZ, 0x17, R0 ;  /* 0x00000017ff0a7819 */ /* 0x000fe20000011600 */
[----:B------:R-:W-:Y:S01]  /*0c60*/  BSSY.RECONVERGENT B1, `(.L_x_11) ;  /* 0x0000063000017945 */ /* 0x000fe20003800200 */
[----:B------:R-:W-:Y:S01]  /*0c70*/  SHF.R.U32.HI R9, RZ, 0x17, R2 ;  /* 0x00000017ff097819 */ /* 0x000fe20000011602 */
[----:B------:R-:W-:Y:S01]  /*0c80*/  IMAD.MOV.U32 R11, RZ, RZ, R0 ;  /* 0x000000ffff0b7224 */ /* 0x000fe200078e0000 */
[----:B------:R-:W-:Y:S02]  /*0c90*/  LOP3.LUT R10, R10, 0xff, RZ, 0xc0, !PT ;  /* 0x000000ff0a0a7812 */ /* 0x000fe400078ec0ff */
[----:B------:R-:W-:-:S03]  /*0ca0*/  LOP3.LUT R14, R9, 0xff, RZ, 0xc0, !PT ;  /* 0x000000ff090e7812 */ /* 0x000fc600078ec0ff */
[----:B------:R-:W-:Y:S01]  /*0cb0*/  VIADD R12, R10, 0xffffffff ;  /* 0xffffffff0a0c7836 */ /* 0x000fe20000000000 */
[----:B------:R-:W-:-:S04]  /*0cc0*/  IADD3 R13, PT, PT, R14, -0x1, RZ ;  /* 0xffffffff0e0d7810 */ /* 0x000fc80007ffe0ff */
[----:B------:R-:W-:-:S04]  /*0cd0*/  ISETP.GT.U32.AND P0, PT, R12, 0xfd, PT ;  /* 0x000000fd0c00780c */ /* 0x000fc80003f04070 */
[----:B------:R-:W-:-:S13]  /*0ce0*/  ISETP.GT.U32.OR P0, PT, R13, 0xfd, P0 ;  /* 0x000000fd0d00780c */ /* 0x000fda0000704470 */
[----:B------:R-:W-:Y:S01]  /*0cf0*/  @!P0 IMAD.MOV.U32 R9, RZ, RZ, RZ ;  /* 0x000000ffff098224 */ /* 0x000fe200078e00ff */
[----:B------:R-:W-:Y:S06]  /*0d00*/  @!P0 BRA `(.L_x_12) ;  /* 0x00000000005c8947 */ /* 0x000fec0003800000 */
[----:B------:R-:W-:Y:S02]  /*0d10*/  FSETP.GTU.FTZ.AND P0, PT, |R2|, +INF , PT ;  /* 0x7f8000000200780b */ /* 0x000fe40003f1c200 */
[----:B------:R-:W-:-:S04]  /*0d20*/  FSETP.GTU.FTZ.AND P1, PT, |R0|, +INF , PT ;  /* 0x7f8000000000780b */ /* 0x000fc80003f3c200 */
[----:B------:R-:W-:-:S13]  /*0d30*/  PLOP3.LUT P0, PT, P0, P1, PT, 0xf8, 0x8f ;  /* 0x00000000008f781c */ /* 0x000fda0000703f70 */
[----:B------:R-:W-:Y:S05]  /*0d40*/  @P0 BRA `(.L_x_13) ;  /* 0x00000004004c0947 */ /* 0x000fea0003800000 */
[----:B------:R-:W-:-:S13]  /*0d50*/  LOP3.LUT P0, RZ, R11, 0x7fffffff, R2, 0xc8, !PT ;  /* 0x7fffffff0bff7812 */ /* 0x000fda000780c802 */
[----:B------:R-:W-:Y:S05]  /*0d60*/  @!P0 BRA `(.L_x_14) ;  /* 0x00000004003c8947 */ /* 0x000fea0003800000 */
[----:B------:R-:W-:Y:S02]  /*0d70*/  FSETP.NEU.FTZ.AND P2, PT, |R2|, +INF , PT ;  /* 0x7f8000000200780b */ /* 0x000fe40003f5d200 */
[----:B------:R-:W-:Y:S02]  /*0d80*/  FSETP.NEU.FTZ.AND P1, PT, |R0|, +INF , PT ;  /* 0x7f8000000000780b */ /* 0x000fe40003f3d200 */
[----:B------:R-:W-:-:S11]  /*0d90*/  FSETP.NEU.FTZ.AND P0, PT, |R2|, +INF , PT ;  /* 0x7f8000000200780b */ /* 0x000fd60003f1d200 */
[----:B------:R-:W-:Y:S05]  /*0da0*/  @!P1 BRA !P2, `(.L_x_14) ;  /* 0x00000004002c9947 */ /* 0x000fea0005000000 */
[----:B------:R-:W-:-:S04]  /*0db0*/  LOP3.LUT P2, RZ, R2, 0x7fffffff, RZ, 0xc0, !PT ;  /* 0x7fffffff02ff7812 */ /* 0x000fc8000784c0ff */
[----:B------:R-:W-:-:S13]  /*0dc0*/  PLOP3.LUT P1, PT, P1, P2, PT, 0x2f, 0xf2 ;  /* 0x0000000000f2781c */ /* 0x000fda0000f24577 */
[----:B------:R-:W-:Y:S05]  /*0dd0*/  @P1 BRA `(.L_x_15) ;  /* 0x0000000400181947 */ /* 0x000fea0003800000 */
[----:B------:R-:W-:-:S04]  /*0de0*/  LOP3.LUT P1, RZ, R11, 0x7fffffff, RZ, 0xc0, !PT ;  /* 0x7fffffff0bff7812 */ /* 0x000fc8000782c0ff */
[----:B------:R-:W-:-:S13]  /*0df0*/  PLOP3.LUT P0, PT, P0, P1, PT, 0x2f, 0xf2 ;  /* 0x0000000000f2781c */ /* 0x000fda0000702577 */
[----:B------:R-:W-:Y:S05]  /*0e00*/  @P0 BRA `(.L_x_16) ;  /* 0x0000000400000947 */ /* 0x000fea0003800000 */
[----:B------:R-:W-:Y:S02]  /*0e10*/  ISETP.GE.AND P0, PT, R13, RZ, PT ;  /* 0x000000ff0d00720c */ /* 0x000fe40003f06270 */
[----:B------:R-:W-:-:S11]  /*0e20*/  ISETP.GE.AND P1, PT, R12, RZ, PT ;  /* 0x000000ff0c00720c */ /* 0x000fd60003f26270 */
[----:B------:R-:W-:Y:S01]  /*0e30*/  @P0 IMAD.MOV.U32 R9, RZ, RZ, RZ ;  /* 0x000000ffff090224 */ /* 0x000fe200078e00ff */
[----:B------:R-:W-:Y:S01]  /*0e40*/  @!P0 MOV R9, 0xffffffc0 ;  /* 0xffffffc000098802 */ /* 0x000fe20000000f00 */
[----:B------:R-:W-:Y:S01]  /*0e50*/  @!P0 FFMA R2, R2, 1.84467440737095516160e+19, RZ ;  /* 0x5f80000002028823 */ /* 0x000fe200000000ff */
[----:B------:R-:W-:-:S03]  /*0e60*/  @!P1 FFMA R11, R0, 1.84467440737095516160e+19, RZ ;  /* 0x5f800000000b9823 */ /* 0x000fc600000000ff */
[----:B------:R-:W-:-:S07]  /*0e70*/  @!P1 VIADD R9, R9, 0x40 ;  /* 0x0000004009099836 */ /* 0x000fce0000000000 */
.L_x_12:
[----:B------:R-:W-:Y:S01]  /*0e80*/  LEA R12, R10, 0xc0800000, 0x17 ;  /* 0xc08000000a0c7811 */ /* 0x000fe200078eb8ff */
[----:B------:R-:W-:Y:S04]  /*0e90*/  BSSY.RECONVERGENT B2, `(.L_x_17) ;  /* 0x0000036000027945 */ /* 0x000fe80003800200 */
[----:B------:R-:W-:Y:S02]  /*0ea0*/  IMAD.IADD R12, R11, 0x1, -R12 ;  /* 0x000000010b0c7824 */ /* 0x000fe400078e0a0c */
[----:B------:R-:W-:Y:S02]  /*0eb0*/  VIADD R11, R14, 0xffffff81 ;  /* 0xffffff810e0b7836 */ /* 0x000fe40000000000 */
[----:B------:R0:W1:Y:S01]  /*0ec0*/  MUFU.RCP R13, R12 ;  /* 0x0000000c000d7308 */ /* 0x0000620000001000 */
[----:B------:R-:W-:Y:S01]  /*0ed0*/  FADD.FTZ R15, -R12, -RZ ;  /* 0x800000ff0c0f7221 */ /* 0x000fe20000010100 */
[C---:B------:R-:W-:Y:S01]  /*0ee0*/  IMAD R2, R11.reuse, -0x800000, R2 ;  /* 0xff8000000b027824 */ /* 0x040fe200078e0202 */
[----:B0-----:R-:W-:-:S04]  /*0ef0*/  IADD3 R12, PT, PT, R11, 0x7f, -R10 ;  /* 0x0000007f0b0c7810 */ /* 0x001fc80007ffe80a */
[----:B------:R-:W-:Y:S01]  /*0f00*/  IADD3 R9, PT, PT, R12, R9, RZ ;  /* 0x000000090c097210 */ /* 0x000fe20007ffe0ff */
[----:B-1----:R-:W-:-:S04]  /*0f10*/  FFMA R14, R13, R15, 1 ;  /* 0x3f8000000d0e7423 */ /* 0x002fc8000000000f */
[----:B------:R-:W-:-:S04]  /*0f20*/  FFMA R16, R13, R14, R13 ;  /* 0x0000000e0d107223 */ /* 0x000fc8000000000d */
[----:B------:R-:W-:-:S04]  /*0f30*/  FFMA R13, R2, R16, RZ ;  /* 0x00000010020d7223 */ /* 0x000fc800000000ff */
[----:B------:R-:W-:-:S04]  /*0f40*/  FFMA R14, R15, R13, R2 ;  /* 0x0000000d0f0e7223 */ /* 0x000fc80000000002 */
[----:B------:R-:W-:-:S04]  /*0f50*/  FFMA R13, R16, R14, R13 ;  /* 0x0000000e100d7223 */ /* 0x000fc8000000000d */
[----:B------:R-:W-:-:S04]  /*0f60*/  FFMA R14, R15, R13, R2 ;  /* 0x0000000d0f0e7223 */ /* 0x000fc80000000002 */
[----:B------:R-:W-:-:S05]  /*0f70*/  FFMA R2, R16, R14, R13 ;  /* 0x0000000e10027223 */ /* 0x000fca000000000d */
[----:B------:R-:W-:-:S04]  /*0f80*/  SHF.R.U32.HI R10, RZ, 0x17, R2 ;  /* 0x00000017ff0a7819 */ /* 0x000fc80000011602 */
[----:B------:R-:W-:-:S05]  /*0f90*/  LOP3.LUT R10, R10, 0xff, RZ, 0xc0, !PT ;  /* 0x000000ff0a0a7812 */ /* 0x000fca00078ec0ff */
[----:B------:R-:W-:-:S04]  /*0fa0*/  IMAD.IADD R15, R10, 0x1, R9 ;  /* 0x000000010a0f7824 */ /* 0x000fc800078e0209 */
[----:B------:R-:W-:-:S05]  /*0fb0*/  VIADD R10, R15, 0xffffffff ;  /* 0xffffffff0f0a7836 */ /* 0x000fca0000000000 */
[----:B------:R-:W-:-:S13]  /*0fc0*/  ISETP.GE.U32.AND P0, PT, R10, 0xfe, PT ;  /* 0x000000fe0a00780c */ /* 0x000fda0003f06070 */
[----:B------:R-:W-:Y:S05]  /*0fd0*/  @!P0 BRA `(.L_x_18) ;  /* 0x0000000000808947 */ /* 0x000fea0003800000 */
[----:B------:R-:W-:-:S13]  /*0fe0*/  ISETP.GT.AND P0, PT, R15, 0xfe, PT ;  /* 0x000000fe0f00780c */ /* 0x000fda0003f04270 */
[----:B------:R-:W-:Y:S05]  /*0ff0*/  @P0 BRA `(.L_x_19) ;  /* 0x00000000006c0947 */ /* 0x000fea0003800000 */
[----:B------:R-:W-:-:S13]  /*1000*/  ISETP.GE.AND P0, PT, R15, 0x1, PT ;  /* 0x000000010f00780c */ /* 0x000fda0003f06270 */
[----:B------:R-:W-:Y:S05]  /*1010*/  @P0 BRA `(.L_x_20) ;  /* 0x0000000000740947 */ /* 0x000fea0003800000 */
[----:B------:R-:W-:Y:S02]  /*1020*/  ISETP.GE.AND P0, PT, R15, -0x18, PT ;  /* 0xffffffe80f00780c */ /* 0x000fe40003f06270 */
[----:B------:R-:W-:-:S11]  /*1030*/  LOP3.LUT R2, R2, 0x80000000, RZ, 0xc0, !PT ;  /* 0x8000000002027812 */ /* 0x000fd600078ec0ff */
[----:B------:R-:W-:Y:S05]  /*1040*/  @!P0 BRA `(.L_x_20) ;  /* 0x0000000000688947 */ /* 0x000fea0003800000 */
[CCC-:B------:R-:W-:Y:S01]  /*1050*/  FFMA.RZ R9, R16.reuse, R14.reuse, R13.reuse ;  /* 0x0000000e10097223 */ /* 0x1c0fe2000000c00d */
[C---:B------:R-:W-:Y:S01]  /*1060*/  IADD3 R12, PT, PT, R15.reuse, 0x20, RZ ;  /* 0x000000200f0c7810 */ /* 0x040fe20007ffe0ff */
[CCC-:B------:R-:W-:Y:S01]  /*1070*/  FFMA.RM R10, R16.reuse, R14.reuse, R13.reuse ;  /* 0x0000000e100a7223 */ /* 0x1c0fe2000000400d */
[----:B------:R-:W-:Y:S02]  /*1080*/  ISETP.NE.AND P2, PT, R15, RZ, PT ;  /* 0x000000ff0f00720c */ /* 0x000fe40003f45270 */
[----:B------:R-:W-:Y:S01]  /*1090*/  LOP3.LUT R11, R9, 0x7fffff, RZ, 0xc0, !PT ;  /* 0x007fffff090b7812 */ /* 0x000fe200078ec0ff */
[----:B------:R-:W-:Y:S01]  /*10a0*/  FFMA.RP R9, R16, R14, R13 ;  /* 0x0000000e10097223 */ /* 0x000fe2000000800d */
[----:B------:R-:W-:Y:S01]  /*10b0*/  IMAD.MOV R13, RZ, RZ, -R15 ;  /* 0x000000ffff0d7224 */ /* 0x000fe200078e0a0f */
[----:B------:R-:W-:Y:S02]  /*10c0*/  ISETP.NE.AND P1, PT, R15, RZ, PT ;  /* 0x000000ff0f00720c */ /* 0x000fe40003f25270 */
[----:B------:R-:W-:-:S02]  /*10d0*/  LOP3.LUT R11, R11, 0x800000, RZ, 0xfc, !PT ;  /* 0x008000000b0b7812 */ /* 0x000fc400078efcff */
[----:B------:R-:W-:Y:S02]  /*10e0*/  FSETP.NEU.FTZ.AND P0, PT, R9, R10, PT ;  /* 0x0000000a0900720b */ /* 0x000fe40003f1d000 */
[----:B------:R-:W-:Y:S02]  /*10f0*/  SHF.L.U32 R12, R11, R12, RZ ;  /* 0x0000000c0b0c7219 */ /* 0x000fe400000006ff */
[----:B------:R-:W-:Y:S02]  /*1100*/  SEL R10, R13, RZ, P2 ;  /* 0x000000ff0d0a7207 */ /* 0x000fe40001000000 */
[----:B------:R-:W-:Y:S02]  /*1110*/  ISETP.NE.AND P1, PT, R12, RZ, P1 ;  /* 0x000000ff0c00720c */ /* 0x000fe40000f25270 */
[----:B------:R-:W-:Y:S02]  /*1120*/  SHF.R.U32.HI R10, RZ, R10, R11 ;  /* 0x0000000aff0a7219 */ /* 0x000fe4000001160b */
[----:B------:R-:W-:-:S02]  /*1130*/  PLOP3.LUT P0, PT, P0, P1, PT, 0xf8, 0x8f ;  /* 0x00000000008f781c */ /* 0x000fc40000703f70 */
[----:B------:R-:W-:Y:S02]  /*1140*/  SHF.R.U32.HI R12, RZ, 0x1, R10 ;  /* 0x00000001ff0c7819 */ /* 0x000fe4000001160a */
[----:B------:R-:W-:-:S04]  /*1150*/  SEL R9, RZ, 0x1, !P0 ;  /* 0x00000001ff097807 */ /* 0x000fc80004000000 */
[----:B------:R-:W-:-:S04]  /*1160*/  LOP3.LUT R9, R9, 0x1, R12, 0xf8, !PT ;  /* 0x0000000109097812 */ /* 0x000fc800078ef80c */
[----:B------:R-:W-:-:S05]  /*1170*/  LOP3.LUT R9, R9, R10, RZ, 0xc0, !PT ;  /* 0x0000000a09097212 */ /* 0x000fca00078ec0ff */
[----:B------:R-:W-:-:S05]  /*1180*/  IMAD.IADD R9, R12, 0x1, R9 ;  /* 0x000000010c097824 */ /* 0x000fca00078e0209 */
[----:B------:R-:W-:Y:S01]  /*1190*/  LOP3.LUT R2, R9, R2, RZ, 0xfc, !PT ;  /* 0x0000000209027212 */ /* 0x000fe200078efcff */
[----:B------:R-:W-:Y:S06]  /*11a0*/  BRA `(.L_x_20) ;  /* 0x0000000000107947 */ /* 0x000fec0003800000 */
.L_x_19:
[----:B------:R-:W-:-:S04]  /*11b0*/  LOP3.LUT R2, R2, 0x80000000, RZ, 0xc0, !PT ;  /* 0x8000000002027812 */ /* 0x000fc800078ec0ff */
[----:B------:R-:W-:Y:S01]  /*11c0*/  LOP3.LUT R2, R2, 0x7f800000, RZ, 0xfc, !PT ;  /* 0x7f80000002027812 */ /* 0x000fe200078efcff */
[----:B------:R-:W-:Y:S06]  /*11d0*/  BRA `(.L_x_20) ;  /* 0x0000000000047947 */ /* 0x000fec0003800000 */
.L_x_18:
[----:B------:R-:W-:-:S07]  /*11e0*/  LEA R2, R9, R2, 0x17 ;  /* 0x0000000209027211 */ /* 0x000fce00078eb8ff */
.L_x_20:
[----:B------:R-:W-:Y:S05]  /*11f0*/  BSYNC.RECONVERGENT B2 ;  /* 0x0000000000027941 */ /* 0x000fea0003800200 */
.L_x_17:
[----:B------:R-:W-:Y:S05]  /*1200*/  BRA `(.L_x_21) ;  /* 0x0000000000207947 */ /* 0x000fea0003800000 */
.L_x_16:
[----:B------:R-:W-:-:S04]  /*1210*/  LOP3.LUT R2, R11, 0x80000000, R2, 0x48, !PT ;  /* 0x800000000b027812 */ /* 0x000fc800078e4802 */
[----:B------:R-:W-:Y:S01]  /*1220*/  LOP3.LUT R2, R2, 0x7f800000, RZ, 0xfc, !PT ;  /* 0x7f80000002027812 */ /* 0x000fe200078efcff */
[----:B------:R-:W-:Y:S06]  /*1230*/  BRA `(.L_x_21) ;  /* 0x0000000000147947 */ /* 0x000fec0003800000 */
.L_x_15:
[----:B------:R-:W-:Y:S01]  /*1240*/  LOP3.LUT R2, R11, 0x80000000, R2, 0x48, !PT ;  /* 0x800000000b027812 */ /* 0x000fe200078e4802 */
[----:B------:R-:W-:Y:S06]  /*1250*/  BRA `(.L_x_21) ;  /* 0x00000000000c7947 */ /* 0x000fec0003800000 */
.L_x_14:
[----:B------:R-:W0:Y:S01]  /*1260*/  MUFU.RSQ R2, -QNAN ;  /* 0xffc0000000027908 */ /* 0x000e220000001400 */
[----:B------:R-:W-:Y:S05]  /*1270*/  BRA `(.L_x_21) ;  /* 0x0000000000047947 */ /* 0x000fea0003800000 */
.L_x_13:
[----:B------:R-:W-:-:S07]  /*1280*/  FADD.FTZ R2, R2, R0 ;  /* 0x0000000002027221 */ /* 0x000fce0000010000 */
.L_x_21:
[----:B------:R-:W-:Y:S05]  /*1290*/  BSYNC.RECONVERGENT B1 ;  /* 0x0000000000017941 */ /* 0x000fea0003800200 */
.L_x_11:
[----:B------:R-:W-:-:S04]  /*12a0*/  IMAD.MOV.U32 R9, RZ, RZ, 0x0 ;  /* 0x00000000ff097424 */ /* 0x000fc800078e00ff */
[----:B0-----:R-:W-:Y:S05]  /*12b0*/  RET.REL.NODEC R8 `(_Z19voxelize_max_kernelPKfS0_Pfii6float3fiii) ;  /* 0xffffffec08507950 */ /* 0x001fea0003c3ffff */
.L_x_22:
[----:B------:R-:W-:-:S00]  /*12c0*/  BRA `(.L_x_22) ;  /* 0xfffffffc00fc7947 */ /* 0x000fc0000383ffff */
[----:B------:R-:W-:-:S00]  /*12d0*/  NOP ;  /* 0x0000000000007918 */ /* 0x000fc00000000000 */
        /* <DEDUP_REMOVED lines=10> */
.L_x_96:


//--------------------- .text._Z21normalize_mean_kernelPfPKiii --------------------------
	.section	.text._Z21normalize_mean_kernelPfPKiii,"ax",@progbits
	.align	128
        .global         _Z21normalize_mean_kernelPfPKiii
        .type           _Z21normalize_mean_kernelPfPKiii,@function
        .size           _Z21normalize_mean_kernelPfPKiii,(.L_x_97 - _Z21normalize_mean_kernelPfPKiii)
        .other          _Z21normalize_mean_kernelPfPKiii,@"STO_CUDA_ENTRY STV_DEFAULT"
_Z21normalize_mean_kernelPfPKiii:
.text._Z21normalize_mean_kernelPfPKiii:
        /* <DEDUP_REMOVED lines=10> */
[----:B0-----:R-:W-:-:S06]  /*00a0*/  IMAD.WIDE R2, R5, 0x4, R2 ;  /* 0x0000000405027825 */ /* 0x001fcc00078e0202 */
[----:B-1----:R-:W2:Y:S02]  /*00b0*/  LDG.E.CONSTANT R2, desc[UR6][R2.64] ;  /* 0x0000000602027981 */ /* 0x002ea4000c1e9900 */
[----:B--2---:R-:W-:-:S13]  /*00c0*/  ISETP.NE.AND P0, PT, R2, RZ, PT ;  /* 0x000000ff0200720c */ /* 0x004fda0003f05270 */
[----:B------:R-:W-:Y:S05]  /*00d0*/  @!P0 EXIT ;  /* 0x000000000000894d */ /* 0x000fea0003800000 */
[----:B------:R-:W-:Y:S01]  /*00e0*/  I2FP.F32.S32 R0, R2 ;  /* 0x0000000200007245 */ /* 0x000fe20000201400 */
[----:B------:R-:W-:Y:S03]  /*00f0*/  BSSY.RECONVERGENT B0, `(.L_x_23) ;  /* 0x000000c000007945 */ /* 0x000fe60003800200 */
[----:B------:R-:W-:-:S04]  /*0100*/  IADD3 R2, PT, PT, R0, 0x1800000, RZ ;  /* 0x0180000000027810 */ /* 0x000fc80007ffe0ff */
[----:B------:R-:W-:-:S04]  /*0110*/  LOP3.LUT R2, R2, 0x7f800000, RZ, 0xc0, !PT ;  /* 0x7f80000002027812 */ /* 0x000fc800078ec0ff */
[----:B------:R-:W-:-:S13]  /*0120*/  ISETP.GT.U32.AND P0, PT, R2, 0x1ffffff, PT ;  /* 0x01ffffff0200780c */ /* 0x000fda0003f04070 */
[----:B------:R-:W-:Y:S05]  /*0130*/  @P0 BRA `(.L_x_24) ;  /* 0x00000000000c0947 */ /* 0x000fea0003800000 */
[----:B------:R-:W-:-:S07]  /*0140*/  MOV R4, 0x160 ;  /* 0x0000016000047802 */ /* 0x000fce0000000f00 */
[----:B------:R-:W-:Y:S05]  /*0150*/  CALL.REL.NOINC `($__internal_1_$__cuda_sm20_rcp_rn_f32_slowpath) ;  /* 0x00000008003c7944 */ /* 0x000fea0003c00000 */
[----:B------:R-:W-:Y:S05]  /*0160*/  BRA `(.L_x_25) ;  /* 0x0000000000107947 */ /* 0x000fea0003800000 */
.L_x_24:
[----:B------:R-:W0:Y:S02]  /*0170*/  MUFU.RCP R3, R0 ;  /* 0x0000000000037308 */ /* 0x000e240000001000 */
[----:B0-----:R-:W-:-:S04]  /*0180*/  FFMA R2, R0, R3, -1 ;  /* 0xbf80000000027423 */ /* 0x001fc80000000003 */
[----:B------:R-:W-:-:S04]  /*0190*/  FADD.FTZ R2, -R2, -RZ ;  /* 0x800000ff02027221 */ /* 0x000fc80000010100 */
[----:B------:R-:W-:-:S07]  /*01a0*/  FFMA R0, R3, R2, R3 ;  /* 0x0000000203007223 */ /* 0x000fce0000000003 */
.L_x_25:
[----:B------:R-:W-:Y:S05]  /*01b0*/  BSYNC.RECONVERGENT B0 ;  /* 0x0000000000007941 */ /* 0x000fea0003800200 */
.L_x_23:
[----:B------:R-:W0:Y:S02]  /*01c0*/  LDC R6, c[0x0][0x394] ;  /* 0x0000e500ff067b82 */ /* 0x000e240000000800 */
[----:B0-----:R-:W-:-:S13]  /*01d0*/  ISETP.GE.AND P0, PT, R6, 0x1, PT ;  /* 0x000000010600780c */ /* 0x001fda0003f06270 */
[----:B------:R-:W-:Y:S05]  /*01e0*/  @!P0 EXIT ;  /* 0x000000000000894d */ /* 0x000fea0003800000 */
[C---:B------:R-:W-:Y:S01]  /*01f0*/  ISETP.GE.U32.AND P0, PT, R6.reuse, 0x10, PT ;  /* 0x000000100600780c */ /* 0x040fe20003f06070 */
[----:B------:R-:W-:Y:S01]  /*0200*/  IMAD R5, R5, R6, RZ ;  /* 0x0000000605057224 */ /* 0x000fe200078e02ff */
[----:B------:R-:W-:Y:S01]  /*0210*/  LOP3.LUT R16, R6, 0xf, RZ, 0xc0, !PT ;  /* 0x0000000f06107812 */ /* 0x000fe200078ec0ff */
[----:B------:R-:W-:-:S03]  /*0220*/  IMAD.MOV.U32 R4, RZ, RZ, RZ ;  /* 0x000000ffff047224 */ /* 0x000fc600078e00ff */
[----:B------:R-:W-:-:S07]  /*0230*/  ISETP.NE.AND P1, PT, R16, RZ, PT ;  /* 0x000000ff1000720c */ /* 0x000fce0003f25270 */
[----:B------:R-:W-:Y:S06]  /*0240*/  @!P0 BRA `(.L_x_26) ;  /* 0x0000000000f48947 */ /* 0x000fec0003800000 */
[----:B------:R-:W0:Y:S01]  /*0250*/  LDCU.64 UR4, c[0x0][0x380] ;  /* 0x00007000ff0477ac */ /* 0x000e220008000a00 */
[----:B------:R-:W-:Y:S02]  /*0260*/  LOP3.LUT R4, R6, 0x7ffffff0, RZ, 0xc0, !PT ;  /* 0x7ffffff006047812 */ /* 0x000fe400078ec0ff */
[----:B------:R-:W-:-:S03]  /*0270*/  MOV R7, R5 ;  /* 0x0000000500077202 */ /* 0x000fc60000000f00 */
[----:B------:R-:W-:Y:S01]  /*0280*/  IMAD.MOV R8, RZ, RZ, -R4 ;  /* 0x000000ffff087224 */ /* 0x000fe200078e0a04 */
[----:B0-----:R-:W-:-:S04]  /*0290*/  UIADD3 UR4, UP0, UPT, UR4, 0x20, URZ ;  /* 0x0000002004047890 */ /* 0x001fc8000ff1e0ff */
[----:B------:R-:W-:-:S12]  /*02a0*/  UIADD3.X UR5, UPT, UPT, URZ, UR5, URZ, UP0, !UPT ;  /* 0x00000005ff057290 */ /* 0x000fd800087fe4ff */
.L_x_27:
[----:B0-----:R-:W-:Y:S01]  /*02b0*/  MOV R2, UR4 ;  /* 0x0000000400027c02 */ /* 0x001fe20008000f00 */
[----:B------:R-:W-:-:S04]  /*02c0*/  IMAD.U32 R3, RZ, RZ, UR5 ;  /* 0x00000005ff037e24 */ /* 0x000fc8000f8e00ff */
[----:B------:R-:W-:-:S05]  /*02d0*/  IMAD.WIDE R2, R7, 0x4, R2 ;  /* 0x0000000407027825 */ /* 0x000fca00078e0202 */
[----:B------:R-:W2:Y:S04]  /*02e0*/  LDG.E R10, desc[UR6][R2.64+-0x20] ;  /* 0xffffe006020a7981 */ /* 0x000ea8000c1e1900 */
[----:B------:R-:W3:Y:S04]  /*02f0*/  LDG.E R12, desc[UR6][R2.64+-0x1c] ;  /* 0xffffe406020c7981 */ /* 0x000ee8000c1e1900 */
[----:B------:R-:W4:Y:S04]  /*0300*/  LDG.E R14, desc[UR6][R2.64+-0x18] ;  /* 0xffffe806020e7981 */ /* 0x000f28000c1e1900 */
[----:B------:R-:W5:Y:S04]  /*0310*/  LDG.E R18, desc[UR6][R2.64+-0x14] ;  /* 0xffffec0602127981 */ /* 0x000f68000c1e1900 */
        /* <DEDUP_REMOVED lines=11> */
[----:B------:R-:W5:Y:S01]  /*03d0*/  LDG.E R11, desc[UR6][R2.64+0x1c] ;  /* 0x00001c06020b7981 */ /* 0x000f62000c1e1900 */
[----:B------:R-:W-:Y:S01]  /*03e0*/  IADD3 R8, PT, PT, R8, 0x10, RZ ;  /* 0x0000001008087810 */ /* 0x000fe20007ffe0ff */
[----:B------:R-:W-:-:S03]  /*03f0*/  VIADD R7, R7, 0x10 ;  /* 0x0000001007077836 */ /* 0x000fc60000000000 */
[----:B------:R-:W-:Y:S01]  /*0400*/  ISETP.NE.AND P0, PT, R8, RZ, PT ;  /* 0x000000ff0800720c */ /* 0x000fe20003f05270 */
[-C--:B--2---:R-:W-:Y:S01]  /*0410*/  FMUL R10, R10, R0.reuse ;  /* 0x000000000a0a7220 */ /* 0x084fe20000400000 */
[----:B---3--:R-:W-:-:S04]  /*0420*/  FMUL R12, R12, R0 ;  /* 0x000000000c0c7220 */ /* 0x008fc80000400000 */
[----:B------:R0:W-:Y:S01]  /*0430*/  STG.E desc[UR6][R2.64+-0x20], R10 ;  /* 0xffffe00a02007986 */ /* 0x0001e2000c101906 */
[----:B----4-:R-:W-:-:S03]  /*0440*/  FMUL R14, R14, R0 ;  /* 0x000000000e0e7220 */ /* 0x010fc60000400000 */
[----:B------:R0:W-:Y:S01]  /*0450*/  STG.E desc[UR6][R2.64+-0x1c], R12 ;  /* 0xffffe40c02007986 */ /* 0x0001e2000c101906 */
[----:B-----5:R-:W-:-:S03]  /*0460*/  FMUL R18, R18, R0 ;  /* 0x0000000012127220 */ /* 0x020fc60000400000 */
[----:B------:R0:W-:Y:S01]  /*0470*/  STG.E desc[UR6][R2.64+-0x18], R14 ;  /* 0xffffe80e02007986 */ /* 0x0001e2000c101906 */
[----:B------:R-:W-:-:S03]  /*0480*/  FMUL R20, R20, R0 ;  /* 0x0000000014147220 */ /* 0x000fc60000400000 */
        /* <DEDUP_REMOVED lines=22> */
[----:B------:R0:W-:Y:S04]  /*05f0*/  STG.E desc[UR6][R2.64+0x18], R13 ;  /* 0x0000180d02007986 */ /* 0x0001e8000c101906 */
[----:B------:R0:W-:Y:S01]  /*0600*/  STG.E desc[UR6][R2.64+0x1c], R11 ;  /* 0x00001c0b02007986 */ /* 0x0001e2000c101906 */
[----:B------:R-:W-:Y:S05]  /*0610*/  @P0 BRA `(.L_x_27) ;  /* 0xfffffffc00240947 */ /* 0x000fea000383ffff */
.L_x_26:
[----:B------:R-:W-:Y:S05]  /*0620*/  @!P1 EXIT ;  /* 0x000000000000994d */ /* 0x000fea0003800000 */
[----:B------:R-:W-:Y:S02]  /*0630*/  ISETP.GE.U32.AND P0, PT, R16, 0x8, PT ;  /* 0x000000081000780c */ /* 0x000fe40003f06070 */
[----:B0-----:R-:W-:-:S04]  /*0640*/  LOP3.LUT R10, R6, 0x7, RZ, 0xc0, !PT ;  /* 0x00000007060a7812 */ /* 0x001fc800078ec0ff */
[----:B------:R-:W-:-:S07]  /*0650*/  ISETP.NE.AND P1, PT, R10, RZ, PT ;  /* 0x000000ff0a00720c */ /* 0x000fce0003f25270 */
[----:B------:R-:W-:Y:S06]  /*0660*/  @!P0 BRA `(.L_x_28) ;  /* 0x0000000000708947 */ /* 0x000fec0003800000 */
[----:B------:R-:W0:Y:S01]  /*0670*/  LDC.64 R2, c[0x0][0x380] ;  /* 0x0000e000ff027b82 */ /* 0x000e220000000a00 */
[----:B------:R-:W-:-:S05]  /*0680*/  IADD3 R7, PT, PT, R5, R4, RZ ;  /* 0x0000000405077210 */ /* 0x000fca0007ffe0ff */
[----:B0-----:R-:W-:-:S05]  /*0690*/  IMAD.WIDE R2, R7, 0x4, R2 ;  /* 0x0000000407027825 */ /* 0x001fca00078e0202 */
[----:B------:R-:W2:Y:S04]  /*06a0*/  LDG.E R7, desc[UR6][R2.64] ;  /* 0x0000000602077981 */ /* 0x000ea8000c1e1900 */
[----:B------:R-:W3:Y:S04]  /*06b0*/  LDG.E R9, desc[UR6][R2.64+0x4] ;  /* 0x0000040602097981 */ /* 0x000ee8000c1e1900 */
[----:B------:R-:W4:Y:S04]  /*06c0*/  LDG.E R11, desc[UR6][R2.64+0x8] ;  /* 0x00000806020b7981 */ /* 0x000f28000c1e1900 */
[----:B------:R-:W5:Y:S04]  /*06d0*/  LDG.E R13, desc[UR6][R2.64+0xc] ;  /* 0x00000c06020d7981 */ /* 0x000f68000c1e1900 */
[----:B------:R-:W5:Y:S04]  /*06e0*/  LDG.E R15, desc[UR6][R2.64+0x10] ;  /* 0x00001006020f7981 */ /* 0x000f68000c1e1900 */
[----:B------:R-:W5:Y:S04]  /*06f0*/  LDG.E R17, desc[UR6][R2.64+0x14] ;  /* 0x0000140602117981 */ /* 0x000f68000c1e1900 */
[----:B------:R-:W5:Y:S04]  /*0700*/  LDG.E R19, desc[UR6][R2.64+0x18] ;  /* 0x0000180602137981 */ /* 0x000f68000c1e1900 */
[----:B------:R-:W5:Y:S01]  /*0710*/  LDG.E R21, desc[UR6][R2.64+0x1c] ;  /* 0x00001c0602157981 */ /* 0x000f62000c1e1900 */
[----:B------:R-:W-:Y:S01]  /*0720*/  IADD3 R4, PT, PT, R4, 0x8, RZ ;  /* 0x0000000804047810 */ /* 0x000fe20007ffe0ff */
        /* <DEDUP_REMOVED lines=15> */
[----:B------:R0:W-:Y:S02]  /*0820*/  STG.E desc[UR6][R2.64+0x1c], R21 ;  /* 0x00001c1502007986 */ /* 0x0001e4000c101906 */
.L_x_28:
[----:B------:R-:W-:Y:S05]  /*0830*/  @!P1 EXIT ;  /* 0x000000000000994d */ /* 0x000fea0003800000 */
[----:B------:R-:W-:Y:S02]  /*0840*/  ISETP.GE.U32.AND P0, PT, R10, 0x4, PT ;  /* 0x000000040a00780c */ /* 0x000fe40003f06070 */
[----:B------:R-:W-:-:S04]  /*0850*/  LOP3.LUT R8, R6, 0x3, RZ, 0xc0, !PT ;  /* 0x0000000306087812 */ /* 0x000fc800078ec0ff */
[----:B------:R-:W-:-:S07]  /*0860*/  ISETP.NE.AND P1, PT, R8, RZ, PT ;  /* 0x000000ff0800720c */ /* 0x000fce0003f25270 */
[----:B------:R-:W-:Y:S06]  /*0870*/  @!P0 BRA `(.L_x_29) ;  /* 0x0000000000408947 */ /* 0x000fec0003800000 */
[----:B0-----:R-:W0:Y:S01]  /*0880*/  LDC.64 R2, c[0x0][0x380] ;  /* 0x0000e000ff027b82 */ /* 0x001e220000000a00 */
[----:B------:R-:W-:-:S04]  /*0890*/  IMAD.IADD R7, R5, 0x1, R4 ;  /* 0x0000000105077824 */ /* 0x000fc800078e0204 */
[----:B0-----:R-:W-:-:S05]  /*08a0*/  IMAD.WIDE R2, R7, 0x4, R2 ;  /* 0x0000000407027825 */ /* 0x001fca00078e0202 */
[----:B------:R-:W2:Y:S04]  /*08b0*/  LDG.E R7, desc[UR6][R2.64] ;  /* 0x0000000602077981 */ /* 0x000ea8000c1e1900 */
[----:B------:R-:W3:Y:S04]  /*08c0*/  LDG.E R9, desc[UR6][R2.64+0x4] ;  /* 0x0000040602097981 */ /* 0x000ee8000c1e1900 */
[----:B------:R-:W4:Y:S04]  /*08d0*/  LDG.E R11, desc[UR6][R2.64+0x8] ;  /* 0x00000806020b7981 */ /* 0x000f28000c1e1900 */
        /* <DEDUP_REMOVED lines=8> */
[----:B------:R1:W-:Y:S04]  /*0960*/  STG.E desc[UR6][R2.64+0x8], R11 ;  /* 0x0000080b02007986 */ /* 0x0003e8000c101906 */
[----:B------:R1:W-:Y:S02]  /*0970*/  STG.E desc[UR6][R2.64+0xc], R13 ;  /* 0x00000c0d02007986 */ /* 0x0003e4000c101906 */
.L_x_29:
[----:B------:R-:W-:Y:S05]  /*0980*/  @!P1 EXIT ;  /* 0x000000000000994d */ /* 0x000fea0003800000 */
[----:B01----:R-:W0:Y:S01]  /*0990*/  LDC.64 R6, c[0x0][0x380] ;  /* 0x0000e000ff067b82 */ /* 0x003e220000000a00 */
[----:B------:R-:W-:Y:S01]  /*09a0*/  IADD3 R5, PT, PT, R5, R4, RZ ;  /* 0x0000000405057210 */ /* 0x000fe20007ffe0ff */
[----:B------:R-:W-:-:S07]  /*09b0*/  IMAD.MOV R8, RZ, RZ, -R8 ;  /* 0x000000ffff087224 */ /* 0x000fce00078e0a08 */
.L_x_30:
[----:B01----:R-:W-:-:S05]  /*09c0*/  IMAD.WIDE R2, R5, 0x4, R6 ;  /* 0x0000000405027825 */ /* 0x003fca00078e0206 */
[----:B------:R-:W2:Y:S01]  /*09d0*/  LDG.E R9, desc[UR6][R2.64] ;  /* 0x0000000602097981 */ /* 0x000ea2000c1e1900 */
[----:B------:R-:W-:Y:S02]  /*09e0*/  IADD3 R8, PT, PT, R8, 0x1, RZ ;  /* 0x0000000108087810 */ /* 0x000fe40007ffe0ff */
[----:B------:R-:W-:Y:S02]  /*09f0*/  IADD3 R5, PT, PT, R5, 0x1, RZ ;  /* 0x0000000105057810 */ /* 0x000fe40007ffe0ff */
[----:B------:R-:W-:Y:S01]  /*0a00*/  ISETP.NE.AND P0, PT, R8, RZ, PT ;  /* 0x000000ff0800720c */ /* 0x000fe20003f05270 */
[----:B--2---:R-:W-:-:S05]  /*0a10*/  FMUL R9, R9, R0 ;  /* 0x0000000009097220 */ /* 0x004fca0000400000 */
[----:B------:R1:W-:Y:S07]  /*0a20*/  STG.E desc[UR6][R2.64], R9 ;  /* 0x0000000902007986 */ /* 0x0003ee000c101906 */
[----:B------:R-:W-:Y:S05]  /*0a30*/  @P0 BRA `(.L_x_30) ;  /* 0xfffffffc00e00947 */ /* 0x000fea000383ffff */
[----:B------:R-:W-:Y:S05]  /*0a40*/  EXIT ;  /* 0x000000000000794d */ /* 0x000fea0003800000 */
        .weak           $__internal_1_$__cuda_sm20_rcp_rn_f32_slowpath
        .type           $__internal_1_$__cuda_sm20_rcp_rn_f32_slowpath,@function
        .size           $__internal_1_$__cuda_sm20_rcp_rn_f32_slowpath,(.L_x_97 - $__internal_1_$__cuda_sm20_rcp_rn_f32_slowpath)
$__internal_1_$__cuda_sm20_rcp_rn_f32_slowpath:
[----:B------:R-:W-:Y:S01]  /*0a50*/  IMAD.SHL.U32 R2, R0, 0x2, RZ ;  /* 0x0000000200027824 */ /* 0x000fe200078e00ff */
[----:B------:R-:W-:Y:S04]  /*0a60*/  BSSY.RECONVERGENT B1, `(.L_x_31) ;  /* 0x0000030000017945 */ /* 0x000fe80003800200 */
[----:B------:R-:W-:-:S04]  /*0a70*/  SHF.R.U32.HI R2, RZ, 0x18, R2 ;  /* 0x00000018ff027819 */ /* 0x000fc80000011602 */
[----:B------:R-:W-:-:S13]  /*0a80*/  ISETP.NE.U32.AND P0, PT, R2, RZ, PT ;  /* 0x000000ff0200720c */ /* 0x000fda0003f05070 */
[----:B------:R-:W-:Y:S05]  /*0a90*/  @P0 BRA `(.L_x_32) ;  /* 0x0000000000280947 */ /* 0x000fea0003800000 */
[----:B------:R-:W-:-:S04]  /*0aa0*/  SHF.L.U32 R2, R0, 0x1, RZ ;  /* 0x0000000100027819 */ /* 0x000fc800000006ff */
[----:B------:R-:W-:-:S13]  /*0ab0*/  ISETP.NE.AND P0, PT, R2, RZ, PT ;  /* 0x000000ff0200720c */ /* 0x000fda0003f05270 */
[----:B------:R-:W-:Y:S01]  /*0ac0*/  @P0 FFMA R6, R0, 1.84467440737095516160e+19, RZ ;  /* 0x5f80000000060823 */ /* 0x000fe200000000ff */
[----:B------:R-:W-:Y:S08]  /*0ad0*/  @!P0 MUFU.RCP R3, R0 ;  /* 0x0000000000038308 */ /* 0x000ff00000001000 */
[----:B------:R-:W0:Y:S02]  /*0ae0*/  @P0 MUFU.RCP R7, R6 ;  /* 0x0000000600070308 */ /* 0x000e240000001000 */
[----:B0-----:R-:W-:-:S04]  /*0af0*/  @P0 FFMA R2, R6, R7, -1 ;  /* 0xbf80000006020423 */ /* 0x001fc80000000007 */
[----:B------:R-:W-:-:S04]  /*0b00*/  @P0 FADD.FTZ R2, -R2, -RZ ;  /* 0x800000ff02020221 */ /* 0x000fc80000010100 */
[----:B------:R-:W-:-:S04]  /*0b10*/  @P0 FFMA R2, R7, R2, R7 ;  /* 0x0000000207020223 */ /* 0x000fc80000000007 */
[----:B------:R-:W-:Y:S01]  /*0b20*/  @P0 FFMA R3, R2, 1.84467440737095516160e+19, RZ ;  /* 0x5f80000002030823 */ /* 0x000fe200000000ff */
[----:B------:R-:W-:Y:S06]  /*0b30*/  BRA `(.L_x_33) ;  /* 0x0000000000887947 */ /* 0x000fec0003800000 */
.L_x_32:
[----:B------:R-:W-:-:S04]  /*0b40*/  IADD3 R3, PT, PT, R2, -0xfd, RZ ;  /* 0xffffff0302037810 */ /* 0x000fc80007ffe0ff */
[----:B------:R-:W-:-:S13]  /*0b50*/  ISETP.GT.U32.AND P0, PT, R3, 0x1, PT ;  /* 0x000000010300780c */ /* 0x000fda0003f04070 */
[----:B------:R-:W-:Y:S05]  /*0b60*/  @P0 BRA `(.L_x_34) ;  /* 0x0000000000780947 */ /* 0x000fea0003800000 */
[----:B------:R-:W-:Y:S01]  /*0b70*/  LOP3.LUT R6, R0, 0x7fffff, RZ, 0xc0, !PT ;  /* 0x007fffff00067812 */ /* 0x000fe200078ec0ff */
[----:B------:R-:W-:-:S03]  /*0b80*/  IMAD.MOV.U32 R10, RZ, RZ, 0x3 ;  /* 0x00000003ff0a7424 */ /* 0x000fc600078e00ff */
[----:B------:R-:W-:Y:S02]  /*0b90*/  LOP3.LUT R6, R6, 0x3f800000, RZ, 0xfc, !PT ;  /* 0x3f80000006067812 */ /* 0x000fe400078efcff */
[----:B------:R-:W-:Y:S02]  /*0ba0*/  SHF.L.U32 R11, R10, R3, RZ ;  /* 0x000000030a0b7219 */ /* 0x000fe400000006ff */
[----:B------:R-:W0:Y:S02]  /*0bb0*/  MUFU.RCP R7, R6 ;  /* 0x0000000600077308 */ /* 0x000e240000001000 */
[----:B0-----:R-:W-:-:S04]  /*0bc0*/  FFMA R8, R6, R7, -1 ;  /* 0xbf80000006087423 */ /* 0x001fc80000000007 */
[----:B------:R-:W-:-:S04]  /*0bd0*/  FADD.FTZ R8, -R8, -RZ ;  /* 0x800000ff08087221 */ /* 0x000fc80000010100 */
[CCC-:B------:R-:W-:Y:S01]  /*0be0*/  FFMA.RM R9, R7.reuse, R8.reuse, R7.reuse ;  /* 0x0000000807097223 */ /* 0x1c0fe20000004007 */
[----:B------:R-:W-:-:S04]  /*0bf0*/  FFMA.RP R8, R7, R8, R7 ;  /* 0x0000000807087223 */ /* 0x000fc80000008007 */
[C---:B------:R-:W-:Y:S02]  /*0c00*/  LOP3.LUT R7, R9.reuse, 0x7fffff, RZ, 0xc0, !PT ;  /* 0x007fffff09077812 */ /* 0x040fe400078ec0ff */
[----:B------:R-:W-:Y:S02]  /*0c10*/  FSETP.NEU.FTZ.AND P0, PT, R9, R8, PT ;  /* 0x000000080900720b */ /* 0x000fe40003f1d000 */
[----:B------:R-:W-:Y:S02]  /*0c20*/  LOP3.LUT R8, R7, 0x800000, RZ, 0xfc, !PT ;  /* 0x0080000007087812 */ /* 0x000fe400078efcff */
[----:B------:R-:W-:Y:S02]  /*0c30*/  SEL R7, RZ, 0xffffffff, !P0 ;  /* 0xffffffffff077807 */ /* 0x000fe40004000000 */
[----:B------:R-:W-:Y:S02]  /*0c40*/  LOP3.LUT R6, R11, R8, RZ, 0xc0, !PT ;  /* 0x000000080b067212 */ /* 0x000fe400078ec0ff */
[----:B------:R-:W-:-:S02]  /*0c50*/  IADD3 R7, PT, PT, -R7, RZ, RZ ;  /* 0x000000ff07077210 */ /* 0x000fc40007ffe1ff */
[-C--:B------:R-:W-:Y:S02]  /*0c60*/  SHF.R.U32.HI R6, RZ, R3.reuse, R6 ;  /* 0x00000003ff067219 */ /* 0x080fe40000011606 */
[----:B------:R-:W-:Y:S02]  /*0c70*/  LOP3.LUT P1, RZ, R7, R3, R8, 0xf8, !PT ;  /* 0x0000000307ff7212 */ /* 0x000fe4000782f808 */
[C---:B------:R-:W-:Y:S02]  /*0c80*/  LOP3.LUT P0, RZ, R6.reuse, 0x1, RZ, 0xc0, !PT ;  /* 0x0000000106ff7812 */ /* 0x040fe4000780c0ff */
[----:B------:R-:W-:-:S04]  /*0c90*/  LOP3.LUT P2, RZ, R6, 0x2, RZ, 0xc0, !PT ;  /* 0x0000000206ff7812 */ /* 0x000fc8000784c0ff */
[----:B------:R-:W-:Y:S02]  /*0ca0*/  PLOP3.LUT P0, PT, P0, P1, P2, 0xe0, 0x0 ;  /* 0x000000000000781c */ /* 0x000fe40000703c20 */
[----:B------:R-:W-:Y:S02]  /*0cb0*/  LOP3.LUT P1, RZ, R0, 0x7fffff, RZ, 0xc0, !PT ;  /* 0x007fffff00ff7812 */ /* 0x000fe4000782c0ff */
[----:B------:R-:W-:-:S04]  /*0cc0*/  SEL R3, RZ, 0x1, !P0 ;  /* 0x00000001ff037807 */ /* 0x000fc80004000000 */
[----:B------:R-:W-:-:S04]  /*0cd0*/  IADD3 R3, PT, PT, -R3, RZ, RZ ;  /* 0x000000ff03037210 */ /* 0x000fc80007ffe1ff */
[----:B------:R-:W-:Y:S01]  /*0ce0*/  ISETP.GE.AND P0, PT, R3, RZ, PT ;  /* 0x000000ff0300720c */ /* 0x000fe20003f06270 */
[----:B------:R-:W-:-:S05]  /*0cf0*/  VIADD R3, R2, 0xffffff04 ;  /* 0xffffff0402037836 */ /* 0x000fca0000000000 */
[----:B------:R-:W-:-:S07]  /*0d00*/  SHF.R.U32.HI R3, RZ, R3, R8 ;  /* 0x00000003ff037219 */ /* 0x000fce0000011608 */
[----:B------:R-:W-:-:S04]  /*0d10*/  @!P0 IADD3 R3, PT, PT, R3, 0x1, RZ ;  /* 0x0000000103038810 */ /* 0x000fc80007ffe0ff */
[----:B------:R-:W-:-:S04]  /*0d20*/  @!P1 SHF.L.U32 R3, R3, 0x1, RZ ;  /* 0x0000000103039819 */ /* 0x000fc800000006ff */
[----:B------:R-:W-:Y:S01]  /*0d30*/  LOP3.LUT R3, R3, 0x80000000, R0, 0xf8, !PT ;  /* 0x8000000003037812 */ /* 0x000fe200078ef800 */
[----:B------:R-:W-:Y:S06]  /*0d40*/  BRA `(.L_x_33) ;  /* 0x0000000000047947 */ /* 0x000fec0003800000 */
.L_x_34:
[----:B------:R0:W1:Y:S02]  /*0d50*/  MUFU.RCP R3, R0 ;  /* 0x0000000000037308 */ /* 0x0000640000001000 */
.L_x_33:
[----:B------:R-:W-:Y:S05]  /*0d60*/  BSYNC.RECONVERGENT B1 ;  /* 0x0000000000017941 */ /* 0x000fea0003800200 */
.L_x_31:
[----:B01----:R-:W-:Y:S02]  /*0d70*/  IMAD.MOV.U32 R0, RZ, RZ, R3 ;  /* 0x000000ffff007224 */ /* 0x003fe400078e0003 */
[----:B------:R-:W-:Y:S01]  /*0d80*/  HFMA2 R3, -RZ, RZ, 0, 0 ;  /* 0x00000000ff037431 */ /* 0x000fe200000001ff */
[----:B------:R-:W-:-:S04]  /*0d90*/  MOV R2, R4 ;  /* 0x0000000400027202 */ /* 0x000fc80000000f00 */
[----:B------:R-:W-:Y:S05]  /*0da0*/  RET.REL.NODEC R2 `(_Z21normalize_mean_kernelPfPKiii) ;  /* 0xfffffff002947950 */ /* 0x000fea0003c3ffff */
.L_x_35:
        /* <DEDUP_REMOVED lines=13> */
.L_x_97:


//--------------------- .text._Z20voxelize_mean_kernelPKfS0_PfPiii6float3fiii --------------------------
	.section	.text._Z20voxelize_mean_kernelPKfS0_PfPiii6float3fiii,"ax",@progbits
	.align	128
        .global         _Z20voxelize_mean_kernelPKfS0_PfPiii6float3fiii
        .type           _Z20voxelize_mean_kernelPKfS0_PfPiii6float3fiii,@function
        .size           _Z20voxelize_mean_kernelPKfS0_PfPiii6float3fiii,(.L_x_98 - _Z20voxelize_mean_kernelPKfS0_PfPiii6float3fiii)
        .other          _Z20voxelize_mean_kernelPKfS0_PfPiii6float3fiii,@"STO_CUDA_ENTRY STV_DEFAULT"
_Z20voxelize_mean_kernelPKfS0_PfPiii6float3fiii:
.text._Z20voxelize_mean_kernelPKfS0_PfPiii6float3fiii:
        /* <DEDUP_REMOVED lines=14> */
[----:B-1----:R-:W2:Y:S04]  /*00e0*/  LDG.E.CONSTANT R2, desc[UR8][R8.64] ;  /* 0x0000000808027981 */ /* 0x002ea8000c1e9900 */
[----:B------:R0:W5:Y:S04]  /*00f0*/  LDG.E.CONSTANT R6, desc[UR8][R8.64+0x4] ;  /* 0x0000040808067981 */ /* 0x000168000c1e9900 */
[----:B------:R0:W5:Y:S01]  /*0100*/  LDG.E.CONSTANT R5, desc[UR8][R8.64+0x8] ;  /* 0x0000080808057981 */ /* 0x000162000c1e9900 */
[----:B---3--:R-:W1:Y:S01]  /*0110*/  MUFU.RCP R4, R11 ;  /* 0x0000000b00047308 */ /* 0x008e620000001000 */
[----:B------:R-:W3:Y:S01]  /*0120*/  LDC R0, c[0x0][0x3b4] ;  /* 0x0000ed00ff007b82 */ /* 0x000ee20000000800 */
[----:B------:R-:W-:Y:S01]  /*0130*/  BSSY.RECONVERGENT B0, `(.L_x_36) ;  /* 0x000000c000007945 */ /* 0x000fe20003800200 */
[----:B-1----:R-:W-:-:S04]  /*0140*/  FFMA R7, R4, -R11, 1 ;  /* 0x3f80000004077423 */ /* 0x002fc8000000080b */
[----:B------:R-:W-:Y:S01]  /*0150*/  FFMA R7, R4, R7, R4 ;  /* 0x0000000704077223 */ /* 0x000fe20000000004 */
[----:B--2---:R-:W-:-:S04]  /*0160*/  FADD R2, R2, -UR4 ;  /* 0x8000000402027e21 */ /* 0x004fc80008000000 */
[----:B------:R-:W1:Y:S01]  /*0170*/  FCHK P0, R2, R11 ;  /* 0x0000000b02007302 */ /* 0x000e620000000000 */
[----:B------:R-:W-:-:S04]  /*0180*/  FFMA R4, R2, R7, RZ ;  /* 0x0000000702047223 */ /* 0x000fc800000000ff */
[----:B------:R-:W-:-:S04]  /*0190*/  FFMA R10, R4, -R11, R2 ;  /* 0x8000000b040a7223 */ /* 0x000fc80000000002 */
[----:B------:R-:W-:Y:S01]  /*01a0*/  FFMA R4, R7, R10, R4 ;  /* 0x0000000a07047223 */ /* 0x000fe20000000004 */
[----:B01-3--:R-:W-:Y:S06]  /*01b0*/  @!P0 BRA `(.L_x_37) ;  /* 0x00000000000c8947 */ /* 0x00bfec0003800000 */
[----:B------:R-:W-:-:S07]  /*01c0*/  MOV R8, 0x1e0 ;  /* 0x000001e000087802 */ /* 0x000fce0000000f00 */
[----:B-----5:R-:W-:Y:S05]  /*01d0*/  CALL.REL.NOINC `($__internal_2_$__cuda_sm3x_div_rn_noftz_f32_slowpath) ;  /* 0x0000000800ac7944 */ /* 0x020fea0003c00000 */
[----:B------:R-:W-:-:S07]  /*01e0*/  IMAD.MOV.U32 R4, RZ, RZ, R2 ;  /* 0x000000ffff047224 */ /* 0x000fce00078e0002 */
.L_x_37:
[----:B------:R-:W-:Y:S05]  /*01f0*/  BSYNC.RECONVERGENT B0 ;  /* 0x0000000000007941 */ /* 0x000fea0003800200 */
.L_x_36:
        /* <DEDUP_REMOVED lines=15> */
[----:B------:R-:W-:Y:S05]  /*02f0*/  CALL.REL.NOINC `($__internal_2_$__cuda_sm3x_div_rn_noftz_f32_slowpath) ;  /* 0x0000000800647944 */ /* 0x000fea0003c00000 */
[----:B------:R-:W-:-:S07]  /*0300*/  MOV R6, R2 ;  /* 0x0000000200067202 */ /* 0x000fce0000000f00 */
.L_x_39:
[----:B------:R-:W-:Y:S05]  /*0310*/  BSYNC.RECONVERGENT B0 ;  /* 0x0000000000007941 */ /* 0x000fea0003800200 */
.L_x_38:
        /* <DEDUP_REMOVED lines=15> */
.L_x_41:
[----:B------:R-:W-:Y:S05]  /*0410*/  BSYNC.RECONVERGENT B0 ;  /* 0x0000000000007941 */ /* 0x000fea0003800200 */
.L_x_40:
[----:B------:R-:W0:Y:S01]  /*0420*/  LDCU.64 UR6, c[0x0][0x3b8] ;  /* 0x00007700ff0677ac */ /* 0x000e220008000a00 */
[----:B------:R-:W1:Y:S01]  /*0430*/  F2I.FLOOR.NTZ R5, R2 ;  /* 0x0000000200057305 */ /* 0x000e620000207100 */
[----:B------:R-:W1:Y:S01]  /*0440*/  LDCU UR4, c[0x0][0x3c0] ;  /* 0x00007800ff0477ac */ /* 0x000e620008000800 */
[----:B0-----:R-:W-:Y:S02]  /*0450*/  ISETP.GE.AND P0, PT, R4, UR6, PT ;  /* 0x0000000604007c0c */ /* 0x001fe4000bf06270 */
[----:B------:R-:W-:Y:S02]  /*0460*/  ISETP.GE.AND P2, PT, R6, UR7, PT ;  /* 0x0000000706007c0c */ /* 0x000fe4000bf46270 */
[----:B-1----:R-:W-:Y:S02]  /*0470*/  ISETP.GE.AND P1, PT, R5, UR4, PT ;  /* 0x0000000405007c0c */ /* 0x002fe4000bf26270 */
[----:B------:R-:W-:Y:S02]  /*0480*/  ISETP.LT.OR P0, PT, R4, RZ, P0 ;  /* 0x000000ff0400720c */ /* 0x000fe40000701670 */
[----:B------:R-:W-:-:S02]  /*0490*/  ISETP.LT.OR P2, PT, R6, RZ, P2 ;  /* 0x000000ff0600720c */ /* 0x000fc40001741670 */
[----:B------:R-:W-:-:S04]  /*04a0*/  ISETP.LT.OR P1, PT, R5, RZ, P1 ;  /* 0x000000ff0500720c */ /* 0x000fc80000f21670 */
[----:B------:R-:W-:-:S13]  /*04b0*/  PLOP3.LUT P0, PT, P1, P0, P2, 0xfe, 0x0 ;  /* 0x000000000000781c */ /* 0x000fda0000f01f26 */
[----:B------:R-:W-:Y:S05]  /*04c0*/  @P0 EXIT ;  /* 0x000000000000094d */ /* 0x000fea0003800000 */
[----:B------:R-:W0:Y:S01]  /*04d0*/  LDCU UR5, c[0x0][0x3a4] ;  /* 0x00007480ff0577ac */ /* 0x000e220008000800 */
[----:B------:R-:W-:-:S04]  /*04e0*/  IMAD R5, R5, UR7, R6 ;  /* 0x0000000705057c24 */ /* 0x000fc8000f8e0206 */
[----:B------:R-:W-:Y:S01]  /*04f0*/  IMAD R0, R5, UR6, R4 ;  /* 0x0000000605007c24 */ /* 0x000fe2000f8e0204 */
[----:B0-----:R-:W-:-:S09]  /*0500*/  UISETP.GE.AND UP0, UPT, UR5, 0x1, UPT ;  /* 0x000000010500788c */ /* 0x001fd2000bf06270 */
[----:B------:R-:W-:Y:S05]  /*0510*/  BRA.U !UP0, `(.L_x_42) ;  /* 0x0000000508c87547 */ /* 0x000fea000b800000 */
[----:B------:R-:W-:Y:S02]  /*0520*/  UISETP.GE.U32.AND UP1, UPT, UR5, 0x10, UPT ;  /* 0x000000100500788c */ /* 0x000fe4000bf26070 */
[----:B------:R-:W-:Y:S01]  /*0530*/  IMAD R3, R3, UR5, RZ ;  /* 0x0000000503037c24 */ /* 0x000fe2000f8e02ff */
[----:B------:R-:W-:Y:S02]  /*0540*/  ULOP3.LUT UP0, UR7, UR5, 0xf, URZ, 0xc0, !UPT ;  /* 0x0000000f05077892 */ /* 0x000fe4000f80c0ff */
[----:B------:R-:W-:Y:S01]  /*0550*/  IMAD R2, R0, UR5, RZ ;  /* 0x0000000500027c24 */ /* 0x000fe2000f8e02ff */
[----:B------:R-:W-:-:S03]  /*0560*/  UMOV UR4, URZ ;  /* 0x000000ff00047c82 */ /* 0x000fc60008000000 */
[----:B------:R-:W-:Y:S06]  /*0570*/  BRA.U !UP1, `(.L_x_43) ;  /* 0x0000000109b47547 */ /* 0x000fec000b800000 */
[----:B------:R-:W-:Y:S01]  /*0580*/  ULOP3.LUT UR4, UR5, 0x7ffffff0, URZ, 0xc0, !UPT ;  /* 0x7ffffff005047892 */ /* 0x000fe2000f8ec0ff */
[----:B------:R-:W-:Y:S01]  /*0590*/  IMAD.MOV.U32 R9, RZ, RZ, R2 ;  /* 0x000000ffff097224 */ /* 0x000fe200078e0002 */
[----:B------:R-:W-:Y:S02]  /*05a0*/  MOV R11, R3 ;  /* 0x00000003000b7202 */ /* 0x000fe40000000f00 */
[----:B------:R-:W-:-:S12]  /*05b0*/  UIADD3 UR6, UPT, UPT, -UR4, URZ, URZ ;  /* 0x000000ff04067290 */ /* 0x000fd8000fffe1ff */
.L_x_44:
[----:B------:R-:W0:Y:S08]  /*05c0*/  LDC.64 R4, c[0x0][0x388] ;  /* 0x0000e200ff047b82 */ /* 0x000e300000000a00 */
        /* <DEDUP_REMOVED lines=17> */
[----:B------:R-:W5:Y:S01]  /*06e0*/  LDG.E.CONSTANT R20, desc[UR8][R4.64+0x3c] ;  /* 0x00003c0804147981 */ /* 0x000f62000c1e9900 */
[----:B-1----:R-:W-:-:S05]  /*06f0*/  IMAD.WIDE R6, R9, 0x4, R6 ;  /* 0x0000000409067825 */ /* 0x002fca00078e0206 */
[----:B--2---:R0:W-:Y:S04]  /*0700*/  REDG.E.ADD.F32.FTZ.RN.STRONG.GPU desc[UR8][R6.64], R13 ;  /* 0x0000000d060079a6 */ /* 0x0041e8000c12f308 */
[----:B---3--:R0:W-:Y:S04]  /*0710*/  REDG.E.ADD.F32.FTZ.RN.STRONG.GPU desc[UR8][R6.64+0x4], R15 ;  /* 0x0000040f060079a6 */ /* 0x0081e8000c12f308 */
[----:B----4-:R0:W-:Y:S04]  /*0720*/  REDG.E.ADD.F32.FTZ.RN.STRONG.GPU desc[UR8][R6.64+0x8], R17 ;  /* 0x00000811060079a6 */ /* 0x0101e8000c12f308 */
[----:B-----5:R0:W-:Y:S04]  /*0730*/  REDG.E.ADD.F32.FTZ.RN.STRONG.GPU desc[UR8][R6.64+0xc], R19 ;  /* 0x00000c13060079a6 */ /* 0x0201e8000c12f308 */
[----:B------:R0:W-:Y:S04]  /*0740*/  REDG.E.ADD.F32.FTZ.RN.STRONG.GPU desc[UR8][R6.64+0x10], R21 ;  /* 0x00001015060079a6 */ /* 0x0001e8000c12f308 */
        /* <DEDUP_REMOVED lines=10> */
[----:B------:R0:W-:Y:S01]  /*07f0*/  REDG.E.ADD.F32.FTZ.RN.STRONG.GPU desc[UR8][R6.64+0x3c], R20 ;  /* 0x00003c14060079a6 */ /* 0x0001e2000c12f308 */
[----:B------:R-:W-:Y:S01]  /*0800*/  UIADD3 UR6, UPT, UPT, UR6, 0x10, URZ ;  /* 0x0000001006067890 */ /* 0x000fe2000fffe0ff */
[----:B------:R-:W-:-:S02]  /*0810*/  VIADD R11, R11, 0x10 ;  /* 0x000000100b0b7836 */ /* 0x000fc40000000000 */
[----:B------:R-:W-:Y:S01]  /*0820*/  VIADD R9, R9, 0x10 ;  /* 0x0000001009097836 */ /* 0x000fe20000000000 */
[----:B------:R-:W-:-:S09]  /*0830*/  UISETP.NE.AND UP1, UPT, UR6, URZ, UPT ;  /* 0x000000ff0600728c */ /* 0x000fd2000bf25270 */
[----:B0-----:R-:W-:Y:S05]  /*0840*/  BRA.U UP1, `(.L_x_44) ;  /* 0xfffffffd015c7547 */ /* 0x001fea000b83ffff */
.L_x_43:
[----:B------:R-:W-:Y:S05]  /*0850*/  BRA.U !UP0, `(.L_x_42) ;  /* 0x0000000108f87547 */ /* 0x000fea000b800000 */
[----:B------:R-:W-:Y:S02]  /*0860*/  UISETP.GE.U32.AND UP0, UPT, UR7, 0x8, UPT ;  /* 0x000000080700788c */ /* 0x000fe4000bf06070 */
[----:B------:R-:W-:-:S04]  /*0870*/  ULOP3.LUT UR6, UR5, 0x7, URZ, 0xc0, !UPT ;  /* 0x0000000705067892 */ /* 0x000fc8000f8ec0ff */
[----:B------:R-:W-:-:S03]  /*0880*/  UISETP.NE.AND UP1, UPT, UR6, URZ, UPT ;  /* 0x000000ff0600728c */ /* 0x000fc6000bf25270 */
[----:B------:R-:W-:Y:S08]  /*0890*/  BRA.U !UP0, `(.L_x_45) ;  /* 0x00000001085c7547 */ /* 0x000ff0000b800000 */
[----:B------:R-:W0:Y:S01]  /*08a0*/  LDC.64 R4, c[0x0][0x388] ;  /* 0x0000e200ff047b82 */ /* 0x000e220000000a00 */
[----:B------:R-:W-:-:S05]  /*08b0*/  IADD3 R7, PT, PT, R3, UR4, RZ ;  /* 0x0000000403077c10 */ /* 0x000fca000fffe0ff */
[----:B0-----:R-:W-:Y:S02]  /*08c0*/  IMAD.WIDE R4, R7, 0x4, R4 ;  /* 0x0000000407047825 */ /* 0x001fe400078e0204 */
[----:B------:R-:W0:Y:S03]  /*08d0*/  LDC.64 R6, c[0x0][0x390] ;  /* 0x0000e400ff067b82 */ /* 0x000e260000000a00 */
        /* <DEDUP_REMOVED lines=8> */
[----:B------:R-:W-:-:S04]  /*0960*/  VIADD R11, R2, UR4 ;  /* 0x00000004020b7c36 */ /* 0x000fc80008000000 */
[----:B0-----:R-:W-:-:S05]  /*0970*/  IMAD.WIDE R6, R11, 0x4, R6 ;  /* 0x000000040b067825 */ /* 0x001fca00078e0206 */
[----:B--2---:R0:W-:Y:S04]  /*0980*/  REDG.E.ADD.F32.FTZ.RN.STRONG.GPU desc[UR8][R6.64], R9 ;  /* 0x00000009060079a6 */ /* 0x0041e8000c12f308 */
[----:B---3--:R0:W-:Y:S04]  /*0990*/  REDG.E.ADD.F32.FTZ.RN.STRONG.GPU desc[UR8][R6.64+0x4], R13 ;  /* 0x0000040d060079a6 */ /* 0x0081e8000c12f308 */
[----:B----4-:R0:W-:Y:S04]  /*09a0*/  REDG.E.ADD.F32.FTZ.RN.STRONG.GPU desc[UR8][R6.64+0x8], R15 ;  /* 0x0000080f060079a6 */ /* 0x0101e8000c12f308 */
[----:B-----5:R0:W-:Y:S04]  /*09b0*/  REDG.E.ADD.F32.FTZ.RN.STRONG.GPU desc[UR8][R6.64+0xc], R17 ;  /* 0x00000c11060079a6 */ /* 0x0201e8000c12f308 */
[----:B------:R0:W-:Y:S04]  /*09c0*/  REDG.E.ADD.F32.FTZ.RN.STRONG.GPU desc[UR8][R6.64+0x10], R19 ;  /* 0x00001013060079a6 */ /* 0x0001e8000c12f308 */
[----:B------:R0:W-:Y:S04]  /*09d0*/  REDG.E.ADD.F32.FTZ.RN.STRONG.GPU desc[UR8][R6.64+0x14], R21 ;  /* 0x00001415060079a6 */ /* 0x0001e8000c12f308 */
[----:B------:R0:W-:Y:S04]  /*09e0*/  REDG.E.ADD.F32.FTZ.RN.STRONG.GPU desc[UR8][R6.64+0x18], R23 ;  /* 0x00001817060079a6 */ /* 0x0001e8000c12f308 */
[----:B------:R0:W-:Y:S01]  /*09f0*/  REDG.E.ADD.F32.FTZ.RN.STRONG.GPU desc[UR8][R6.64+0x1c], R25 ;  /* 0x00001c19060079a6 */ /* 0x0001e2000c12f308 */
[----:B------:R-:W-:-:S12]  /*0a00*/  UIADD3 UR4, UPT, UPT, UR4, 0x8, URZ ;  /* 0x0000000804047890 */ /* 0x000fd8000fffe0ff */
.L_x_45:
[----:B------:R-:W-:Y:S05]  /*0a10*/  BRA.U !UP1, `(.L_x_42) ;  /* 0x0000000109887547 */ /* 0x000fea000b800000 */
[----:B------:R-:W-:Y:S02]  /*0a20*/  UISETP.GE.U32.AND UP0, UPT, UR6, 0x4, UPT ;  /* 0x000000040600788c */ /* 0x000fe4000bf06070 */
[----:B------:R-:W-:-:S04]  /*0a30*/  ULOP3.LUT UR5, UR5, 0x3, URZ, 0xc0, !UPT ;  /* 0x0000000305057892 */ /* 0x000fc8000f8ec0ff */
[----:B------:R-:W-:-:S03]  /*0a40*/  UISETP.NE.AND UP1, UPT, UR5, URZ, UPT ;  /* 0x000000ff0500728c */ /* 0x000fc6000bf25270 */
[----:B------:R-:W-:Y:S08]  /*0a50*/  BRA.U !UP0, `(.L_x_46) ;  /* 0x00000001083c7547 */ /* 0x000ff0000b800000 */
[----:B------:R-:W1:Y:S01]  /*0a60*/  LDC.64 R4, c[0x0][0x388] ;  /* 0x0000e200ff047b82 */ /* 0x000e620000000a00 */
[----:B0-----:R-:W-:-:S04]  /*0a70*/  VIADD R7, R3, UR4 ;  /* 0x0000000403077c36 */ /* 0x001fc80008000000 */
[----:B-1----:R-:W-:-:S03]  /*0a80*/  IMAD.WIDE R4, R7, 0x4, R4 ;  /* 0x0000000407047825 */ /* 0x002fc600078e0204 */
[----:B------:R-:W0:Y:S02]  /*0a90*/  LDC.64 R6, c[0x0][0x390] ;  /* 0x0000e400ff067b82 */ /* 0x000e240000000a00 */
[----:B------:R-:W2:Y:S04]  /*0aa0*/  LDG.E.CONSTANT R9, desc[UR8][R4.64] ;  /* 0x0000000804097981 */ /* 0x000ea8000c1e9900 */
[----:B------:R-:W3:Y:S04]  /*0ab0*/  LDG.E.CONSTANT R13, desc[UR8][R4.64+0x4] ;  /* 0x00000408040d7981 */ /* 0x000ee8000c1e9900 */
[----:B------:R-:W4:Y:S04]  /*0ac0*/  LDG.E.CONSTANT R15, desc[UR8][R4.64+0x8] ;  /* 0x00000808040f7981 */ /* 0x000f28000c1e9900 */
[----:B------:R-:W5:Y:S01]  /*0ad0*/  LDG.E.CONSTANT R17, desc[UR8][R4.64+0xc] ;  /* 0x00000c0804117981 */ /* 0x000f62000c1e9900 */
[----:B------:R-:W-:-:S05]  /*0ae0*/  IADD3 R11, PT, PT, R2, UR4, RZ ;  /* 0x00000004020b7c10 */ /* 0x000fca000fffe0ff */
[----:B0-----:R-:W-:-:S05]  /*0af0*/  IMAD.WIDE R6, R11, 0x4, R6 ;  /* 0x000000040b067825 */ /* 0x001fca00078e0206 */
[----:B--2---:R1:W-:Y:S04]  /*0b00*/  REDG.E.ADD.F32.FTZ.RN.STRONG.GPU desc[UR8][R6.64], R9 ;  /* 0x00000009060079a6 */ /* 0x0043e8000c12f308 */
[----:B---3--:R1:W-:Y:S04]  /*0b10*/  REDG.E.ADD.F32.FTZ.RN.STRONG.GPU desc[UR8][R6.64+0x4], R13 ;  /* 0x0000040d060079a6 */ /* 0x0083e8000c12f308 */
[----:B----4-:R1:W-:Y:S04]  /*0b20*/  REDG.E.ADD.F32.FTZ.RN.STRONG.GPU desc[UR8][R6.64+0x8], R15 ;  /* 0x0000080f060079a6 */ /* 0x0103e8000c12f308 */
[----:B-----5:R1:W-:Y:S01]  /*0b30*/  REDG.E.ADD.F32.FTZ.RN.STRONG.GPU desc[UR8][R6.64+0xc], R17 ;  /* 0x00000c11060079a6 */ /* 0x0203e2000c12f308 */
[----:B------:R-:W-:-:S12]  /*0b40*/  UIADD3 UR4, UPT, UPT, UR4, 0x4, URZ ;  /* 0x0000000404047890 */ /* 0x000fd8000fffe0ff */
.L_x_46:
[----:B------:R-:W-:Y:S05]  /*0b50*/  BRA.U !UP1, `(.L_x_42) ;  /* 0x0000000109387547 */ /* 0x000fea000b800000 */
[----:B01----:R-:W0:Y:S01]  /*0b60*/  LDC.64 R8, c[0x0][0x388] ;  /* 0x0000e200ff087b82 */ /* 0x003e220000000a00 */
[----:B------:R-:W-:Y:S01]  /*0b70*/  VIADD R11, R2, UR4 ;  /* 0x00000004020b7c36 */ /* 0x000fe20008000000 */
[----:B------:R-:W-:Y:S01]  /*0b80*/  UIADD3 UR5, UPT, UPT, -UR5, URZ, URZ ;  /* 0x000000ff05057290 */ /* 0x000fe2000fffe1ff */
[----:B------:R-:W-:-:S05]  /*0b90*/  VIADD R13, R3, UR4 ;  /* 0x00000004030d7c36 */ /* 0x000fca0008000000 */
[----:B------:R-:W1:Y:S06]  /*0ba0*/  LDC.64 R6, c[0x0][0x390] ;  /* 0x0000e400ff067b82 */ /* 0x000e6c0000000a00 */
.L_x_47:
[----:B0-2---:R-:W-:-:S06]  /*0bb0*/  IMAD.WIDE R4, R13, 0x4, R8 ;  /* 0x000000040d047825 */ /* 0x005fcc00078e0208 */
[----:B------:R-:W2:Y:S01]  /*0bc0*/  LDG.E.CONSTANT R5, desc[UR8][R4.64] ;  /* 0x0000000804057981 */ /* 0x000ea2000c1e9900 */
[----:B-1----:R-:W-:Y:S01]  /*0bd0*/  IMAD.WIDE R2, R11, 0x4, R6 ;  /* 0x000000040b027825 */ /* 0x002fe200078e0206 */
[----:B------:R-:W-:-:S04]  /*0be0*/  UIADD3 UR5, UPT, UPT, UR5, 0x1, URZ ;  /* 0x0000000105057890 */ /* 0x000fc8000fffe0ff */
[----:B------:R-:W-:Y:S01]  /*0bf0*/  UISETP.NE.AND UP0, UPT, UR5, URZ, UPT ;  /* 0x000000ff0500728c */ /* 0x000fe2000bf05270 */
[----:B--2---:R2:W-:Y:S01]  /*0c00*/  REDG.E.ADD.F32.FTZ.RN.STRONG.GPU desc[UR8][R2.64], R5 ;  /* 0x00000005020079a6 */ /* 0x0045e2000c12f308 */
[----:B------:R-:W-:Y:S01]  /*0c10*/  IADD3 R11, PT, PT, R11, 0x1, RZ ;  /* 0x000000010b0b7810 */ /* 0x000fe20007ffe0ff */
[----:B------:R-:W-:-:S06]  /*0c20*/  VIADD R13, R13, 0x1 ;  /* 0x000000010d0d7836 */ /* 0x000fcc0000000000 */
[----:B------:R-:W-:Y:S05]  /*0c30*/  BRA.U UP0, `(.L_x_47) ;  /* 0xfffffffd00dc7547 */ /* 0x000fea000b83ffff */
.L_x_42:
[----:B--2---:R-:W2:Y:S01]  /*0c40*/  LDC.64 R2, c[0x0][0x398] ;  /* 0x0000e600ff027b82 */ /* 0x004ea20000000a00 */
[----:B------:R-:W-:Y:S02]  /*0c50*/  IMAD.MOV.U32 R5, RZ, RZ, 0x1 ;  /* 0x00000001ff057424 */ /* 0x000fe400078e00ff */
[----:B--2---:R-:W-:-:S05]  /*0c60*/  IMAD.WIDE R2, R0, 0x4, R2 ;  /* 0x0000000400027825 */ /* 0x004fca00078e0202 */
[----:B------:R-:W-:Y:S01]  /*0c70*/  REDG.E.ADD.STRONG.GPU desc[UR8][R2.64], R5 ;  /* 0x000000050200798e */ /* 0x000fe2000c12e108 */
[----:B------:R-:W-:Y:S05]  /*0c80*/  EXIT ;  /* 0x000000000000794d */ /* 0x000fea0003800000 */
        .weak           $__internal_2_$__cuda_sm3x_div_rn_noftz_f32_slowpath
        .type           $__internal_2_$__cuda_sm3x_div_rn_noftz_f32_slowpath,@function
        .size           $__internal_2_$__cuda_sm3x_div_rn_noftz_f32_slowpath,(.L_x_98 - $__internal_2_$__cuda_sm3x_div_rn_noftz_f32_slowpath)
$__internal_2_$__cuda_sm3x_div_rn_noftz_f32_slowpath:
[----:B------:R-:W-:Y:S01]  /*0c90*/  SHF.R.U32.HI R9, RZ, 0x17, R0 ;  /* 0x00000017ff097819 */ /* 0x000fe20000011600 */
[----:B------:R-:W-:Y:S01]  /*0ca0*/  BSSY.RECONVERGENT B1, `(.L_x_48) ;  /* 0x0000063000017945 */ /* 0x000fe20003800200 */
[----:B------:R-:W-:Y:S01]  /*0cb0*/  SHF.R.U32.HI R7, RZ, 0x17, R2 ;  /* 0x00000017ff077819 */ /* 0x000fe20000011602 */
[----:B------:R-:W-:Y:S01]  /*0cc0*/  IMAD.MOV.U32 R11, RZ, RZ, R0 ;  /* 0x000000ffff0b7224 */ /* 0x000fe200078e0000 */
[----:B------:R-:W-:Y:S02]  /*0cd0*/  LOP3.LUT R9, R9, 0xff, RZ, 0xc0, !PT ;  /* 0x000000ff09097812 */ /* 0x000fe400078ec0ff */
[----:B------:R-:W-:Y:S02]  /*0ce0*/  LOP3.LUT R14, R7, 0xff, RZ, 0xc0, !PT ;  /* 0x000000ff070e7812 */ /* 0x000fe400078ec0ff */
[----:B------:R-:W-:-:S03]  /*0cf0*/  IADD3 R10, PT, PT, R9, -0x1, RZ ;  /* 0xffffffff090a7810 */ /* 0x000fc60007ffe0ff */
[----:B------:R-:W-:Y:S01]  /*0d00*/  VIADD R12, R14, 0xffffffff ;  /* 0xffffffff0e0c7836 */ /* 0x000fe20000000000 */
[----:B------:R-:W-:-:S04]  /*0d10*/  ISETP.GT.U32.AND P0, PT, R10, 0xfd, PT ;  /* 0x000000fd0a00780c */ /* 0x000fc80003f04070 */
[----:B------:R-:W-:-:S13]  /*0d20*/  ISETP.GT.U32.OR P0, PT, R12, 0xfd, P0 ;  /* 0x000000fd0c00780c */ /* 0x000fda0000704470 */
[----:B------:R-:W-:Y:S01]  /*0d30*/  @!P0 MOV R7, RZ ;  /* 0x000000ff00078202 */ /* 0x000fe20000000f00 */
        /* <DEDUP_REMOVED lines=19> */
[----:B------:R-:W-:Y:S02]  /*0e70*/  @P0 IMAD.MOV.U32 R7, RZ, RZ, RZ ;  /* 0x000000ffff070224 */ /* 0x000fe400078e00ff */
[----:B------:R-:W-:Y:S01]  /*0e80*/  @!P0 FFMA R2, R2, 1.84467440737095516160e+19, RZ ;  /* 0x5f80000002028823 */ /* 0x000fe200000000ff */
[----:B------:R-:W-:Y:S02]  /*0e90*/  @!P0 IMAD.MOV.U32 R7, RZ, RZ, -0x40 ;  /* 0xffffffc0ff078424 */ /* 0x000fe400078e00ff */
[----:B------:R-:W-:-:S03]  /*0ea0*/  @!P1 FFMA R11, R0, 1.84467440737095516160e+19, RZ ;  /* 0x5f800000000b9823 */ /* 0x000fc600000000ff */
[----:B------:R-:W-:-:S07]  /*0eb0*/  @!P1 IADD3 R7, PT, PT, R7, 0x40, RZ ;  /* 0x0000004007079810 */ /* 0x000fce0007ffe0ff */
.L_x_49:
[----:B------:R-:W-:Y:S01]  /*0ec0*/  LEA R10, R9, 0xc0800000, 0x17 ;  /* 0xc0800000090a7811 */ /* 0x000fe200078eb8ff */
[----:B------:R-:W-:Y:S04]  /*0ed0*/  BSSY.RECONVERGENT B2, `(.L_x_54) ;  /* 0x0000036000027945 */ /* 0x000fe80003800200 */
[----:B------:R-:W-:Y:S01]  /*0ee0*/  IMAD.IADD R11, R11, 0x1, -R10 ;  /* 0x000000010b0b7824 */ /* 0x000fe200078e0a0a */
[----:B------:R-:W-:-:S03]  /*0ef0*/  IADD3 R10, PT, PT, R14, -0x7f, RZ ;  /* 0xffffff810e0a7810 */ /* 0x000fc60007ffe0ff */
[----:B------:R-:W0:Y:S01]  /*0f00*/  MUFU.RCP R12, R11 ;  /* 0x0000000b000c7308 */ /* 0x000e220000001000 */
[----:B------:R-:W-:Y:S01]  /*0f10*/  FADD.FTZ R13, -R11, -RZ ;  /* 0x800000ff0b0d7221 */ /* 0x000fe20000010100 */
[C---:B------:R-:W-:Y:S01]  /*0f20*/  IMAD R2, R10.reuse, -0x800000, R2 ;  /* 0xff8000000a027824 */ /* 0x040fe200078e0202 */
[----:B------:R-:W-:-:S05]  /*0f30*/  IADD3 R10, PT, PT, R10, 0x7f, -R9 ;  /* 0x0000007f0a0a7810 */ /* 0x000fca0007ffe809 */
[----:B------:R-:W-:Y:S02]  /*0f40*/  IMAD.IADD R10, R10, 0x1, R7 ;  /* 0x000000010a0a7824 */ /* 0x000fe400078e0207 */
[----:B0-----:R-:W-:-:S04]  /*0f50*/  FFMA R15, R12, R13, 1 ;  /* 0x3f8000000c0f7423 */ /* 0x001fc8000000000d */
[----:B------:R-:W-:-:S04]  /*0f60*/  FFMA R17, R12, R15, R12 ;  /* 0x0000000f0c117223 */ /* 0x000fc8000000000c */
[----:B------:R-:W-:-:S04]  /*0f70*/  FFMA R12, R2, R17, RZ ;  /* 0x00000011020c7223 */ /* 0x000fc800000000ff */
[----:B------:R-:W-:-:S04]  /*0f80*/  FFMA R15, R13, R12, R2 ;  /* 0x0000000c0d0f7223 */ /* 0x000fc80000000002 */
[----:B------:R-:W-:-:S04]  /*0f90*/  FFMA R12, R17, R15, R12 ;  /* 0x0000000f110c7223 */ /* 0x000fc8000000000c */
[----:B------:R-:W-:-:S04]  /*0fa0*/  FFMA R13, R13, R12, R2 ;  /* 0x0000000c0d0d7223 */ /* 0x000fc80000000002 */
[----:B------:R-:W-:-:S05]  /*0fb0*/  FFMA R2, R17, R13, R12 ;  /* 0x0000000d11027223 */ /* 0x000fca000000000c */
[----:B------:R-:W-:-:S04]  /*0fc0*/  SHF.R.U32.HI R9, RZ, 0x17, R2 ;  /* 0x00000017ff097819 */ /* 0x000fc80000011602 */
[----:B------:R-:W-:-:S04]  /*0fd0*/  LOP3.LUT R9, R9, 0xff, RZ, 0xc0, !PT ;  /* 0x000000ff09097812 */ /* 0x000fc800078ec0ff */
[----:B------:R-:W-:-:S05]  /*0fe0*/  IADD3 R11, PT, PT, R9, R10, RZ ;  /* 0x0000000a090b7210 */ /* 0x000fca0007ffe0ff */
        /* <DEDUP_REMOVED lines=11> */
[-CC-:B------:R-:W-:Y:S01]  /*10a0*/  FFMA.RM R10, R17, R13.reuse, R12.reuse ;  /* 0x0000000d110a7223 */ /* 0x180fe2000000400c */
[C---:B------:R-:W-:Y:S02]  /*10b0*/  ISETP.NE.AND P2, PT, R11.reuse, RZ, PT ;  /* 0x000000ff0b00720c */ /* 0x040fe40003f45270 */
[----:B------:R-:W-:Y:S02]  /*10c0*/  ISETP.NE.AND P1, PT, R11, RZ, PT ;  /* 0x000000ff0b00720c */ /* 0x000fe40003f25270 */
[----:B------:R-:W-:Y:S01]  /*10d0*/  LOP3.LUT R9, R7, 0x7fffff, RZ, 0xc0, !PT ;  /* 0x007fffff07097812 */ /* 0x000fe200078ec0ff */
[----:B------:R-:W-:Y:S01]  /*10e0*/  FFMA.RP R7, R17, R13, R12 ;  /* 0x0000000d11077223 */ /* 0x000fe2000000800c */
[----:B------:R-:W-:Y:S01]  /*10f0*/  IADD3 R12, PT, PT, R11, 0x20, RZ ;  /* 0x000000200b0c7810 */ /* 0x000fe20007ffe0ff */
[----:B------:R-:W-:Y:S01]  /*1100*/  IMAD.MOV R11, RZ, RZ, -R11 ;  /* 0x000000ffff0b7224 */ /* 0x000fe200078e0a0b */
        /* <DEDUP_REMOVED lines=10> */
[----:B------:R-:W-:-:S04]  /*11b0*/  LOP3.LUT R7, R7, R10, RZ, 0xc0, !PT ;  /* 0x0000000a07077212 */ /* 0x000fc800078ec0ff */
[----:B------:R-:W-:-:S04]  /*11c0*/  IADD3 R7, PT, PT, R12, R7, RZ ;  /* 0x000000070c077210 */ /* 0x000fc80007ffe0ff */
[----:B------:R-:W-:Y:S01]  /*11d0*/  LOP3.LUT R2, R7, R2, RZ, 0xfc, !PT ;  /* 0x0000000207027212 */ /* 0x000fe200078efcff */
[----:B------:R-:W-:Y:S06]  /*11e0*/  BRA `(.L_x_57) ;  /* 0x0000000000107947 */ /* 0x000fec0003800000 */
.L_x_56:
[----:B------:R-:W-:-:S04]  /*11f0*/  LOP3.LUT R2, R2, 0x80000000, RZ, 0xc0, !PT ;  /* 0x8000000002027812 */ /* 0x000fc800078ec0ff */
[----:B------:R-:W-:Y:S01]  /*1200*/  LOP3.LUT R2, R2, 0x7f800000, RZ, 0xfc, !PT ;  /* 0x7f80000002027812 */ /* 0x000fe200078efcff */
[----:B------:R-:W-:Y:S06]  /*1210*/  BRA `(.L_x_57) ;  /* 0x0000000000047947 */ /* 0x000fec0003800000 */
.L_x_55:
[----:B------:R-:W-:-:S07]  /*1220*/  IMAD R2, R10, 0x800000, R2 ;  /* 0x008000000a027824 */ /* 0x000fce00078e0202 */
.L_x_57:
[----:B------:R-:W-:Y:S05]  /*1230*/  BSYNC.RECONVERGENT B2 ;  /* 0x0000000000027941 */ /* 0x000fea0003800200 */
.L_x_54:
[----:B------:R-:W-:Y:S05]  /*1240*/  BRA `(.L_x_58) ;  /* 0x0000000000207947 */ /* 0x000fea0003800000 */
.L_x_53:
[----:B------:R-:W-:-:S04]  /*1250*/  LOP3.LUT R2, R11, 0x80000000, R2, 0x48, !PT ;  /* 0x800000000b027812 */ /* 0x000fc800078e4802 */
[----:B------:R-:W-:Y:S01]  /*1260*/  LOP3.LUT R2, R2, 0x7f800000, RZ, 0xfc, !PT ;  /* 0x7f80000002027812 */ /* 0x000fe200078efcff */
[----:B------:R-:W-:Y:S06]  /*1270*/  BRA `(.L_x_58) ;  /* 0x0000000000147947 */ /* 0x000fec0003800000 */
.L_x_52:
[----:B------:R-:W-:Y:S01]  /*1280*/  LOP3.LUT R2, R11, 0x80000000, R2, 0x48, !PT ;  /* 0x800000000b027812 */ /* 0x000fe200078e4802 */
[----:B------:R-:W-:Y:S06]  /*1290*/  BRA `(.L_x_58) ;  /* 0x00000000000c7947 */ /* 0x000fec0003800000 */
.L_x_51:
[----:B------:R-:W0:Y:S01]  /*12a0*/  MUFU.RSQ R2, -QNAN ;  /* 0xffc0000000027908 */ /* 0x000e220000001400 */
[----:B------:R-:W-:Y:S05]  /*12b0*/  BRA `(.L_x_58) ;  /* 0x0000000000047947 */ /* 0x000fea0003800000 */
.L_x_50:
[----:B------:R-:W-:-:S07]  /*12c0*/  FADD.FTZ R2, R2, R0 ;  /* 0x0000000002027221 */ /* 0x000fce0000010000 */
.L_x_58:
[----:B------:R-:W-:Y:S05]  /*12d0*/  BSYNC.RECONVERGENT B1 ;  /* 0x0000000000017941 */ /* 0x000fea0003800200 */
.L_x_48:
[----:B------:R-:W-:-:S04]  /*12e0*/  HFMA2 R9, -RZ, RZ, 0, 0 ;  /* 0x00000000ff097431 */ /* 0x000fc800000001ff */
[----:B0-----:R-:W-:Y:S05]  /*12f0*/  RET.REL.NODEC R8 `(_Z20voxelize_mean_kernelPKfS0_PfPiii6float3fiii) ;  /* 0xffffffec08407950 */ /* 0x001fea0003c3ffff */
.L_x_59:
        /* <DEDUP_REMOVED lines=16> */
.L_x_98:


//--------------------- .text._Z25voxelize_occupancy_kernelPKfPii6float3fiii --------------------------
	.section	.text._Z25voxelize_occupancy_kernelPKfPii6float3fiii,"ax",@progbits
	.align	128
        .global         _Z25voxelize_occupancy_kernelPKfPii6float3fiii
        .type           _Z25voxelize_occupancy_kernelPKfPii6float3fiii,@function
        .size           _Z25voxelize_occupancy_kernelPKfPii6float3fiii,(.L_x_99 - _Z25voxelize_occupancy_kernelPKfPii6float3fiii)
        .other          _Z25voxelize_occupancy_kernelPKfPii6float3fiii,@"STO_CUDA_ENTRY STV_DEFAULT"
_Z25voxelize_occupancy_kernelPKfPii6float3fiii:
.text._Z25voxelize_occupancy_kernelPKfPii6float3fiii:
        /* <DEDUP_REMOVED lines=29> */
[----:B-----5:R-:W-:Y:S05]  /*01d0*/  CALL.REL.NOINC `($__internal_3_$__cuda_sm3x_div_rn_noftz_f32_slowpath) ;  /* 0x0000000000dc7944 */ /* 0x020fea0003c00000 */
[----:B------:R-:W-:-:S07]  /*01e0*/  IMAD.MOV.U32 R3, RZ, RZ, R2 ;  /* 0x000000ffff037224 */ /* 0x000fce00078e0002 */
.L_x_61:
[----:B------:R-:W-:Y:S05]  /*01f0*/  BSYNC.RECONVERGENT B0 ;  /* 0x0000000000007941 */ /* 0x000fea0003800200 */
.L_x_60:
        /* <DEDUP_REMOVED lines=15> */
[----:B------:R-:W-:Y:S05]  /*02f0*/  CALL.REL.NOINC `($__internal_3_$__cuda_sm3x_div_rn_noftz_f32_slowpath) ;  /* 0x0000000000947944 */ /* 0x000fea0003c00000 */
[----:B------:R-:W-:-:S07]  /*0300*/  IMAD.MOV.U32 R6, RZ, RZ, R2 ;  /* 0x000000ffff067224 */ /* 0x000fce00078e0002 */
.L_x_63:
[----:B------:R-:W-:Y:S05]  /*0310*/  BSYNC.RECONVERGENT B0 ;  /* 0x0000000000007941 */ /* 0x000fea0003800200 */
.L_x_62:
[----:B------:R-:W0:Y:S01]  /*0320*/  LDC R8, c[0x0][0x3a0] ;  /* 0x0000e800ff087b82 */ /* 0x000e220000000800 */
[----:B------:R-:W1:Y:S01]  /*0330*/  LDCU UR6, c[0x0][0x39c] ;  /* 0x00007380ff0677ac */ /* 0x000e620008000800 */
[----:B------:R-:W-:Y:S01]  /*0340*/  F2I.FLOOR.NTZ R5, R6 ;  /* 0x0000000600057305 */ /* 0x000fe20000207100 */
[----:B------:R-:W-:Y:S01]  /*0350*/  BSSY.RECONVERGENT B0, `(.L_x_64) ;  /* 0x000000d000007945 */ /* 0x000fe20003800200 */
[----:B-1----:R-:W-:-:S06]  /*0360*/  FADD R7, R4, -UR6 ;  /* 0x8000000604077e21 */ /* 0x002fcc0008000000 */
        /* <DEDUP_REMOVED lines=11> */
.L_x_65:
[----:B------:R-:W-:Y:S05]  /*0420*/  BSYNC.RECONVERGENT B0 ;  /* 0x0000000000007941 */ /* 0x000fea0003800200 */
.L_x_64:
[----:B------:R-:W0:Y:S01]  /*0430*/  LDCU UR6, c[0x0][0x3a4] ;  /* 0x00007480ff0677ac */ /* 0x000e220008000800 */
[----:B------:R-:W1:Y:S01]  /*0440*/  F2I.FLOOR.NTZ R2, R2 ;  /* 0x0000000200027305 */ /* 0x000e620000207100 */
[----:B------:R-:W2:Y:S01]  /*0450*/  LDCU.64 UR8, c[0x0][0x3a8] ;  /* 0x00007500ff0877ac */ /* 0x000ea20008000a00 */
[----:B0-----:R-:W-:Y:S02]  /*0460*/  ISETP.GE.AND P0, PT, R3, UR6, PT ;  /* 0x0000000603007c0c */ /* 0x001fe4000bf06270 */
[----:B--2---:R-:W-:Y:S02]  /*0470*/  ISETP.GE.AND P2, PT, R5, UR8, PT ;  /* 0x0000000805007c0c */ /* 0x004fe4000bf46270 */
[----:B-1----:R-:W-:Y:S02]  /*0480*/  ISETP.GE.AND P1, PT, R2, UR9, PT ;  /* 0x0000000902007c0c */ /* 0x002fe4000bf26270 */
[----:B------:R-:W-:Y:S02]  /*0490*/  ISETP.LT.OR P0, PT, R3, RZ, P0 ;  /* 0x000000ff0300720c */ /* 0x000fe40000701670 */
[----:B------:R-:W-:-:S02]  /*04a0*/  ISETP.LT.OR P2, PT, R5, RZ, P2 ;  /* 0x000000ff0500720c */ /* 0x000fc40001741670 */
[----:B------:R-:W-:-:S04]  /*04b0*/  ISETP.LT.OR P1, PT, R2, RZ, P1 ;  /* 0x000000ff0200720c */ /* 0x000fc80000f21670 */
[----:B------:R-:W-:-:S13]  /*04c0*/  PLOP3.LUT P0, PT, P1, P0, P2, 0xfe, 0x0 ;  /* 0x000000000000781c */ /* 0x000fda0000f01f26 */
[----:B------:R-:W-:Y:S05]  /*04d0*/  @P0 EXIT ;  /* 0x000000000000094d */ /* 0x000fea0003800000 */
[----:B------:R-:W0:Y:S01]  /*04e0*/  LDC.64 R6, c[0x0][0x388] ;  /* 0x0000e200ff067b82 */ /* 0x000e220000000a00 */
[----:B------:R-:W-:Y:S02]  /*04f0*/  IMAD R0, R2, UR8, R5 ;  /* 0x0000000802007c24 */ /* 0x000fe4000f8e0205 */
[----:B------:R-:W-:Y:S02]  /*0500*/  IMAD.MOV.U32 R5, RZ, RZ, 0x1 ;  /* 0x00000001ff057424 */ /* 0x000fe400078e00ff */
[----:B------:R-:W-:-:S04]  /*0510*/  IMAD R3, R0, UR6, R3 ;  /* 0x0000000600037c24 */ /* 0x000fc8000f8e0203 */
[----:B0-----:R-:W-:-:S05]  /*0520*/  IMAD.WIDE R2, R3, 0x4, R6 ;  /* 0x0000000403027825 */ /* 0x001fca00078e0206 */
[----:B------:R-:W-:Y:S01]  /*0530*/  ATOMG.E.EXCH.STRONG.GPU PT, RZ, desc[UR4][R2.64], R5 ;  /* 0x8000000502ff79a8 */ /* 0x000fe2000c1ef104 */
[----:B------:R-:W-:Y:S05]  /*0540*/  EXIT ;  /* 0x000000000000794d */ /* 0x000fea0003800000 */
        .weak           $__internal_3_$__cuda_sm3x_div_rn_noftz_f32_slowpath
        .type           $__internal_3_$__cuda_sm3x_div_rn_noftz_f32_slowpath,@function
        .size           $__internal_3_$__cuda_sm3x_div_rn_noftz_f32_slowpath,(.L_x_99 - $__internal_3_$__cuda_sm3x_div_rn_noftz_f32_slowpath)
$__internal_3_$__cuda_sm3x_div_rn_noftz_f32_slowpath:
[----:B------:R-:W-:Y:S01]  /*0550*/  SHF.R.U32.HI R8, RZ, 0x17, R0 ;  /* 0x00000017ff087819 */ /* 0x000fe20000011600 */
[----:B------:R-:W-:Y:S01]  /*0560*/  BSSY.RECONVERGENT B1, `(.L_x_66) ;  /* 0x0000063000017945 */ /* 0x000fe20003800200 */
[----:B------:R-:W-:Y:S02]  /*0570*/  SHF.R.U32.HI R7, RZ, 0x17, R2 ;  /* 0x00000017ff077819 */ /* 0x000fe40000011602 */
[----:B------:R-:W-:Y:S02]  /*0580*/  LOP3.LUT R8, R8, 0xff, RZ, 0xc0, !PT ;  /* 0x000000ff08087812 */ /* 0x000fe400078ec0ff */
[----:B------:R-:W-:Y:S01]  /*0590*/  LOP3.LUT R12, R7, 0xff, RZ, 0xc0, !PT ;  /* 0x000000ff070c7812 */ /* 0x000fe200078ec0ff */
[----:B------:R-:W-:Y:S02]  /*05a0*/  IMAD.MOV.U32 R7, RZ, RZ, R0 ;  /* 0x000000ffff077224 */ /* 0x000fe400078e0000 */
[----:B------:R-:W-:Y:S02]  /*05b0*/  VIADD R10, R8, 0xffffffff ;  /* 0xffffffff080a7836 */ /* 0x000fe40000000000 */
[----:B------:R-:W-:-:S03]  /*05c0*/  VIADD R11, R12, 0xffffffff ;  /* 0xffffffff0c0b7836 */ /* 0x000fc60000000000 */
        /* <DEDUP_REMOVED lines=27> */
.L_x_67:
[----:B------:R-:W-:Y:S01]  /*0780*/  LEA R10, R8, 0xc0800000, 0x17 ;  /* 0xc0800000080a7811 */ /* 0x000fe200078eb8ff */
[----:B------:R-:W-:Y:S04]  /*0790*/  BSSY.RECONVERGENT B2, `(.L_x_72) ;  /* 0x0000036000027945 */ /* 0x000fe80003800200 */
[----:B------:R-:W-:Y:S02]  /*07a0*/  IMAD.IADD R10, R7, 0x1, -R10 ;  /* 0x00000001070a7824 */ /* 0x000fe400078e0a0a */
[----:B------:R-:W-:Y:S02]  /*07b0*/  VIADD R7, R12, 0xffffff81 ;  /* 0xffffff810c077836 */ /* 0x000fe40000000000 */
        /* <DEDUP_REMOVED lines=47> */
.L_x_74:
[----:B------:R-:W-:-:S04]  /*0ab0*/  LOP3.LUT R2, R2, 0x80000000, RZ, 0xc0, !PT ;  /* 0x8000000002027812 */ /* 0x000fc800078ec0ff */
[----:B------:R-:W-:Y:S01]  /*0ac0*/  LOP3.LUT R2, R2, 0x7f800000, RZ, 0xfc, !PT ;  /* 0x7f80000002027812 */ /* 0x000fe200078efcff */
[----:B------:R-:W-:Y:S06]  /*0ad0*/  BRA `(.L_x_75) ;  /* 0x0000000000047947 */ /* 0x000fec0003800000 */
.L_x_73:
[----:B------:R-:W-:-:S07]  /*0ae0*/  IMAD R2, R8, 0x800000, R2 ;  /* 0x0080000008027824 */ /* 0x000fce00078e0202 */
.L_x_75:
[----:B------:R-:W-:Y:S05]  /*0af0*/  BSYNC.RECONVERGENT B2 ;  /* 0x0000000000027941 */ /* 0x000fea0003800200 */
.L_x_72:
[----:B------:R-:W-:Y:S05]  /*0b00*/  BRA `(.L_x_76) ;  /* 0x0000000000207947 */ /* 0x000fea0003800000 */
.L_x_71:
[----:B------:R-:W-:-:S04]  /*0b10*/  LOP3.LUT R2, R7, 0x80000000, R2, 0x48, !PT ;  /* 0x8000000007027812 */ /* 0x000fc800078e4802 */
[----:B------:R-:W-:Y:S01]  /*0b20*/  LOP3.LUT R2, R2, 0x7f800000, RZ, 0xfc, !PT ;  /* 0x7f80000002027812 */ /* 0x000fe200078efcff */
[----:B------:R-:W-:Y:S06]  /*0b30*/  BRA `(.L_x_76) ;  /* 0x0000000000147947 */ /* 0x000fec0003800000 */
.L_x_70:
[----:B------:R-:W-:Y:S01]  /*0b40*/  LOP3.LUT R2, R7, 0x80000000, R2, 0x48, !PT ;  /* 0x8000000007027812 */ /* 0x000fe200078e4802 */
[----:B------:R-:W-:Y:S06]  /*0b50*/  BRA `(.L_x_76) ;  /* 0x00000000000c7947 */ /* 0x000fec0003800000 */
.L_x_69:
[----:B------:R-:W0:Y:S01]  /*0b60*/  MUFU.RSQ R2, -QNAN ;  /* 0xffc0000000027908 */ /* 0x000e220000001400 */
[----:B------:R-:W-:Y:S05]  /*0b70*/  BRA `(.L_x_76) ;  /* 0x0000000000047947 */ /* 0x000fea0003800000 */
.L_x_68:
[----:B------:R-:W-:-:S07]  /*0b80*/  FADD.FTZ R2, R2, R0 ;  /* 0x0000000002027221 */ /* 0x000fce0000010000 */
.L_x_76:
[----:B------:R-:W-:Y:S05]  /*0b90*/  BSYNC.RECONVERGENT B1 ;  /* 0x0000000000017941 */ /* 0x000fea0003800200 */
.L_x_66:
[----:B------:R-:W-:-:S04]  /*0ba0*/  IMAD.MOV.U32 R7, RZ, RZ, 0x0 ;  /* 0x00000000ff077424 */ /* 0x000fc800078e00ff */
[----:B0-----:R-:W-:Y:S05]  /*0bb0*/  RET.REL.NODEC R6 `(_Z25voxelize_occupancy_kernelPKfPii6float3fiii) ;  /* 0xfffffff406107950 */ /* 0x001fea0003c3ffff */
.L_x_77:
        /* <DEDUP_REMOVED lines=12> */
.L_x_99:


//--------------------- .text._Z21voxelize_count_kernelPKfPii6float3fiii --------------------------
	.section	.text._Z21voxelize_count_kernelPKfPii6float3fiii,"ax",@progbits
	.align	128
        .global         _Z21voxelize_count_kernelPKfPii6float3fiii
        .type           _Z21voxelize_count_kernelPKfPii6float3fiii,@function
        .size           _Z21voxelize_count_kernelPKfPii6float3fiii,(.L_x_100 - _Z21voxelize_count_kernelPKfPii6float3fiii)
        .other          _Z21voxelize_count_kernelPKfPii6float3fiii,@"STO_CUDA_ENTRY STV_DEFAULT"
_Z21voxelize_count_kernelPKfPii6float3fiii:
.text._Z21voxelize_count_kernelPKfPii6float3fiii:
        /* <DEDUP_REMOVED lines=29> */
[----:B-----5:R-:W-:Y:S05]  /*01d0*/  CALL.REL.NOINC `($__internal_4_$__cuda_sm3x_div_rn_noftz_f32_slowpath) ;  /* 0x0000000000dc7944 */ /* 0x020fea0003c00000 */
[----:B------:R-:W-:-:S07]  /*01e0*/  IMAD.MOV.U32 R3, RZ, RZ, R2 ;  /* 0x000000ffff037224 */ /* 0x000fce00078e0002 */
.L_x_79:
[----:B------:R-:W-:Y:S05]  /*01f0*/  BSYNC.RECONVERGENT B0 ;  /* 0x0000000000007941 */ /* 0x000fea0003800200 */
.L_x_78:
        /* <DEDUP_REMOVED lines=15> */
[----:B------:R-:W-:Y:S05]  /*02f0*/  CALL.REL.NOINC `($__internal_4_$__cuda_sm3x_div_rn_noftz_f32_slowpath) ;  /* 0x0000000000947944 */ /* 0x000fea0003c00000 */
[----:B------:R-:W-:-:S07]  /*0300*/  IMAD.MOV.U32 R6, RZ, RZ, R2 ;  /* 0x000000ffff067224 */ /* 0x000fce00078e0002 */
.L_x_81:
[----:B------:R-:W-:Y:S05]  /*0310*/  BSYNC.RECONVERGENT B0 ;  /* 0x0000000000007941 */ /* 0x000fea0003800200 */
.L_x_80:
        /* <DEDUP_REMOVED lines=16> */
.L_x_83:
[----:B------:R-:W-:Y:S05]  /*0420*/  BSYNC.RECONVERGENT B0 ;  /* 0x0000000000007941 */ /* 0x000fea0003800200 */
.L_x_82:
        /* <DEDUP_REMOVED lines=16> */
[----:B------:R-:W-:Y:S01]  /*0530*/  REDG.E.ADD.STRONG.GPU desc[UR4][R2.64], R5 ;  /* 0x000000050200798e */ /* 0x000fe2000c12e104 */
[----:B------:R-:W-:Y:S05]  /*0540*/  EXIT ;  /* 0x000000000000794d */ /* 0x000fea0003800000 */
        .weak           $__internal_4_$__cuda_sm3x_div_rn_noftz_f32_slowpath
        .type           $__internal_4_$__cuda_sm3x_div_rn_noftz_f32_slowpath,@function
        .size           $__internal_4_$__cuda_sm3x_div_rn_noftz_f32_slowpath,(.L_x_100 - $__internal_4_$__cuda_sm3x_div_rn_noftz_f32_slowpath)
$__internal_4_$__cuda_sm3x_div_rn_noftz_f32_slowpath:
        /* <DEDUP_REMOVED lines=35> */
.L_x_85:
        /* <DEDUP_REMOVED lines=51> */
.L_x_92:
[----:B------:R-:W-:-:S04]  /*0ab0*/  LOP3.LUT R2, R2, 0x80000000, RZ, 0xc0, !PT ;  /* 0x8000000002027812 */ /* 0x000fc800078ec0ff */
[----:B------:R-:W-:Y:S01]  /*0ac0*/  LOP3.LUT R2, R2, 0x7f800000, RZ, 0xfc, !PT ;  /* 0x7f80000002027812 */ /* 0x000fe200078efcff */
[----:B------:R-:W-:Y:S06]  /*0ad0*/  BRA `(.L_x_93) ;  /* 0x0000000000047947 */ /* 0x000fec0003800000 */
.L_x_91:
[----:B------:R-:W-:-:S07]  /*0ae0*/  IMAD R2, R8, 0x800000, R2 ;  /* 0x0080000008027824 */ /* 0x000fce00078e0202 */
.L_x_93:
[----:B------:R-:W-:Y:S05]  /*0af0*/  BSYNC.RECONVERGENT B2 ;  /* 0x0000000000027941 */ /* 0x000fea0003800200 */
.L_x_90:
[----:B------:R-:W-:Y:S05]  /*0b00*/  BRA `(.L_x_94) ;  /* 0x0000000000207947 */ /* 0x000fea0003800000 */
.L_x_89:
[----:B------:R-:W-:-:S04]  /*0b10*/  LOP3.LUT R2, R7, 0x80000000, R2, 0x48, !PT ;  /* 0x8000000007027812 */ /* 0x000fc800078e4802 */
[----:B------:R-:W-:Y:S01]  /*0b20*/  LOP3.LUT R2, R2, 0x7f800000, RZ, 0xfc, !PT ;  /* 0x7f80000002027812 */ /* 0x000fe200078efcff */
[----:B------:R-:W-:Y:S06]  /*0b30*/  BRA `(.L_x_94) ;  /* 0x0000000000147947 */ /* 0x000fec0003800000 */
.L_x_88:
[----:B------:R-:W-:Y:S01]  /*0b40*/  LOP3.LUT R2, R7, 0x80000000, R2, 0x48, !PT ;  /* 0x8000000007027812 */ /* 0x000fe200078e4802 */
[----:B------:R-:W-:Y:S06]  /*0b50*/  BRA `(.L_x_94) ;  /* 0x00000000000c7947 */ /* 0x000fec0003800000 */
.L_x_87:
[----:B------:R-:W0:Y:S01]  /*0b60*/  MUFU.RSQ R2, -QNAN ;  /* 0xffc0000000027908 */ /* 0x000e220000001400 */
[----:B------:R-:W-:Y:S05]  /*0b70*/  BRA `(.L_x_94) ;  /* 0x0000000000047947 */ /* 0x000fea0003800000 */
.L_x_86:
[----:B------:R-:W-:-:S07]  /*0b80*/  FADD.FTZ R2, R2, R0 ;  /* 0x0000000002027221 */ /* 0x000fce0000010000 */
.L_x_94:
[----:B------:R-:W-:Y:S05]  /*0b90*/  BSYNC.RECONVERGENT B1 ;  /* 0x0000000000017941 */ /* 0x000fea0003800200 */
.L_x_84:
[----:B------:R-:W-:-:S04]  /*0ba0*/  IMAD.MOV.U32 R7, RZ, RZ, 0x0 ;  /* 0x00000000ff077424 */ /* 0x000fc800078e00ff */
[----:B0-----:R-:W-:Y:S05]  /*0bb0*/  RET.REL.NODEC R6 `(_Z21voxelize_count_kernelPKfPii6float3fiii) ;  /* 0xfffffff406107950 */ /* 0x001fea0003c3ffff */
.L_x_95:
        /* <DEDUP_REMOVED lines=12> */
.L_x_100:


//--------------------- .nv.shared.reserved.0     --------------------------
	.section	.nv.shared.reserved.0,"aw",@nobits
	.weak		__nv_reservedSMEM_offset_0_alias
	.size		__nv_reservedSMEM_offset_0_alias, 0, 64
	.other		__nv_reservedSMEM_offset_0_alias,@"STO_CUDA_RESERVED_SHARED STV_DEFAULT"
__nv_reservedSMEM_offset_0_alias:
	.zero		0
	.zero		64


//--------------------- .nv.constant0._Z19voxelize_max_kernelPKfS0_Pfii6float3fiii --------------------------
	.section	.nv.constant0._Z19voxelize_max_kernelPKfS0_Pfii6float3fiii,"a",@progbits
	.sectionflags	@""
	.align	4
.nv.constant0._Z19voxelize_max_kernelPKfS0_Pfii6float3fiii:
	.zero		956


//--------------------- .nv.constant0._Z21normalize_mean_kernelPfPKiii --------------------------
	.section	.nv.constant0._Z21normalize_mean_kernelPfPKiii,"a",@progbits
	.sectionflags	@""
	.align	4
.nv.constant0._Z21normalize_mean_kernelPfPKiii:
	.zero		920


//--------------------- .nv.constant0._Z20voxelize_mean_kernelPKfS0_PfPiii6float3fiii --------------------------
	.section	.nv.constant0._Z20voxelize_mean_kernelPKfS0_PfPiii6float3fiii,"a",@progbits
	.sectionflags	@""
	.align	4
.nv.constant0._Z20voxelize_mean_kernelPKfS0_PfPiii6float3fiii:
	.zero		964


//--------------------- .nv.constant0._Z25voxelize_occupancy_kernelPKfPii6float3fiii --------------------------
	.section	.nv.constant0._Z25voxelize_occupancy_kernelPKfPii6float3fiii,"a",@progbits
	.sectionflags	@""
	.align	4
.nv.constant0._Z25voxelize_occupancy_kernelPKfPii6float3fiii:
	.zero		944


//--------------------- .nv.constant0._Z21voxelize_count_kernelPKfPii6float3fiii --------------------------
	.section	.nv.constant0._Z21voxelize_count_kernelPKfPii6float3fiii,"a",@progbits
	.sectionflags	@""
	.align	4
.nv.constant0._Z21voxelize_count_kernelPKfPii6float3fiii:
	.zero		944


//--------------------- SYMBOLS --------------------------

	.type		.nv.reservedSmem.offset0,@object
	.size		.nv.reservedSmem.offset0,0x4
